	.target	sm_90a

	.elftype	@"ET_EXEC"


//--------------------- .note.nv.tkinfo           --------------------------
	.section	.note.nv.tkinfo,"",@"SHT_NOTE"
	.sectionflags	@"SHF_NOTE_NV_TKINFO"
	.tkinfo
        /*0018*/ 	.word	0x00000002
        /*0030*/ 	.string	""
        /*0030*/ 	.string	"ptxas"
        /*0030*/ 	.string	"Cuda compilation tools, release 13.0, V13.0.88"
        /*0030*/ 	.string	"Build cuda_13.0.r13.0/compiler.36424714_0"
        /*0030*/ 	.string	"-arch sm_90a -m 64 "



//--------------------- .note.nv.cuinfo           --------------------------
	.section	.note.nv.cuinfo,"",@"SHT_NOTE"
	.sectionflags	@"SHF_NOTE_NV_CUINFO"
        /*0018*/ 	.short	0x0002
        /*001a*/ 	.short	0x005a
        /*001c*/ 	.short	0x0082
	.zero		2


//--------------------- .nv.info                  --------------------------
	.section	.nv.info,"",@"SHT_CUDA_INFO"
	.align	4


	//----- nvinfo : EIATTR_REGCOUNT
	.align		4
        /*0000*/ 	.byte	0x04, 0x2f
        /*0002*/ 	.short	(.L_15 - .L_14)
	.align		4
.L_14:
        /*0004*/ 	.word	index@(_ZN7cutlass13device_kernelINS_4gemm6kernel13GemmUniversalIN4cute5tupleIJiiiiEEENS1_10collective13CollectiveMmaINS1_34MainloopSm90TmaGmmaWarpSpecializedILi2ENS5_IJNS4_1CILi1EEESB_SB_EEENS1_32KernelTmaWarpSpecializedPingpongEEENS5_IJNSA_ILi64EEENSA_ILi160EEENSA_ILi256EEEEEENS_10bfloat16_tENS5_IJlSB_lEEESJ_SK_NS4_8TiledMMAINS4_8MMA_AtomIJNS4_4SM904GMMA27MMA_64x32x16_F32BF16BF16_SSILNSO_5MajorE0ELSQ_0ELNSO_7ScaleInE1ELSR_1EEEEEENS4_6LayoutISC_NS5_IJNSA_ILi0EEESV_SV_EEEEENS5_IJNS4_10UnderscoreESY_SY_EEEEENS4_13SM90_TMA_LOADENS4_14ComposedLayoutINS4_7SwizzleILi3ELi4ELi3EEENS4_18smem_ptr_flag_bitsILi16EEENSU_INS5_IJNSA_ILi8EEESF_EEENS5_IJSF_SB_EEEEEEEvNS4_8identityES11_S1B_vS1C_EENS_8epilogue10collective6detail29Sm90TmaWarpSpecializedAdapterINS1F_15DefaultEpilogueISJ_SK_SK_NS1E_6thread17LinearCombinationISJ_Li1EffLNS1J_9ScaleType4KindE0ELNS_15FloatRoundStyleE2ESJ_EENS1_15EpilogueDefaultEEEEEvvEEEEvNT_6ParamsE)
        /*0008*/ 	.word	0x000000a8


	//----- nvinfo : EIATTR_FRAME_SIZE
	.align		4
.L_15:
        /*000c*/ 	.byte	0x04, 0x11
        /*000e*/ 	.short	(.L_17 - .L_16)
	.align		4
.L_16:
        /*0010*/ 	.word	index@(_ZN7cutlass13device_kernelINS_4gemm6kernel13GemmUniversalIN4cute5tupleIJiiiiEEENS1_10collective13CollectiveMmaINS1_34MainloopSm90TmaGmmaWarpSpecializedILi2ENS5_IJNS4_1CILi1EEESB_SB_EEENS1_32KernelTmaWarpSpecializedPingpongEEENS5_IJNSA_ILi64EEENSA_ILi160EEENSA_ILi256EEEEEENS_10bfloat16_tENS5_IJlSB_lEEESJ_SK_NS4_8TiledMMAINS4_8MMA_AtomIJNS4_4SM904GMMA27MMA_64x32x16_F32BF16BF16_SSILNSO_5MajorE0ELSQ_0ELNSO_7ScaleInE1ELSR_1EEEEEENS4_6LayoutISC_NS5_IJNSA_ILi0EEESV_SV_EEEEENS5_IJNS4_10UnderscoreESY_SY_EEEEENS4_13SM90_TMA_LOADENS4_14ComposedLayoutINS4_7SwizzleILi3ELi4ELi3EEENS4_18smem_ptr_flag_bitsILi16EEENSU_INS5_IJNSA_ILi8EEESF_EEENS5_IJSF_SB_EEEEEEEvNS4_8identityES11_S1B_vS1C_EENS_8epilogue10collective6detail29Sm90TmaWarpSpecializedAdapterINS1F_15DefaultEpilogueISJ_SK_SK_NS1E_6thread17LinearCombinationISJ_Li1EffLNS1J_9ScaleType4KindE0ELNS_15FloatRoundStyleE2ESJ_EENS1_15EpilogueDefaultEEEEEvvEEEEvNT_6ParamsE)
        /*0014*/ 	.word	0x00000000


	//----- nvinfo : EIATTR_MIN_STACK_SIZE
	.align		4
.L_17:
        /*0018*/ 	.byte	0x04, 0x12
        /*001a*/ 	.short	(.L_19 - .L_18)
	.align		4
.L_18:
        /*001c*/ 	.word	index@(_ZN7cutlass13device_kernelINS_4gemm6kernel13GemmUniversalIN4cute5tupleIJiiiiEEENS1_10collective13CollectiveMmaINS1_34MainloopSm90TmaGmmaWarpSpecializedILi2ENS5_IJNS4_1CILi1EEESB_SB_EEENS1_32KernelTmaWarpSpecializedPingpongEEENS5_IJNSA_ILi64EEENSA_ILi160EEENSA_ILi256EEEEEENS_10bfloat16_tENS5_IJlSB_lEEESJ_SK_NS4_8TiledMMAINS4_8MMA_AtomIJNS4_4SM904GMMA27MMA_64x32x16_F32BF16BF16_SSILNSO_5MajorE0ELSQ_0ELNSO_7ScaleInE1ELSR_1EEEEEENS4_6LayoutISC_NS5_IJNSA_ILi0EEESV_SV_EEEEENS5_IJNS4_10UnderscoreESY_SY_EEEEENS4_13SM90_TMA_LOADENS4_14ComposedLayoutINS4_7SwizzleILi3ELi4ELi3EEENS4_18smem_ptr_flag_bitsILi16EEENSU_INS5_IJNSA_ILi8EEESF_EEENS5_IJSF_SB_EEEEEEEvNS4_8identityES11_S1B_vS1C_EENS_8epilogue10collective6detail29Sm90TmaWarpSpecializedAdapterINS1F_15DefaultEpilogueISJ_SK_SK_NS1E_6thread17LinearCombinationISJ_Li1EffLNS1J_9ScaleType4KindE0ELNS_15FloatRoundStyleE2ESJ_EENS1_15EpilogueDefaultEEEEEvvEEEEvNT_6ParamsE)
        /*0020*/ 	.word	0x00000000
.L_19:


//--------------------- .nv.compat                --------------------------
	.section	.nv.compat,"",@"SHT_CUDA_COMPAT_INFO"
	.align	4
        /*0000*/ 	.byte	0x02, 0x09, 0x01, 0x00, 0x02, 0x02, 0x04, 0x00, 0x02, 0x05, 0x05, 0x00, 0x03, 0x07, 0x01, 0x01
        /*0010*/ 	.byte	0x02, 0x03, 0x01, 0x00, 0x02, 0x06, 0x01, 0x00, 0x04, 0x0b, 0x08, 0x00, 0x00, 0x00, 0x00, 0x00
        /*0020*/ 	.byte	0x00, 0x00, 0x00, 0x00


//--------------------- .nv.info._ZN7cutlass13device_kernelINS_4gemm6kernel13GemmUniversalIN4cute5tupleIJiiiiEEENS1_10collective13CollectiveMmaINS1_34MainloopSm90TmaGmmaWarpSpecializedILi2ENS5_IJNS4_1CILi1EEESB_SB_EEENS1_32KernelTmaWarpSpecializedPingpongEEENS5_IJNSA_ILi64EEENSA_ILi160EEENSA_ILi256EEEEEENS_10bfloat16_tENS5_IJlSB_lEEESJ_SK_NS4_8TiledMMAINS4_8MMA_AtomIJNS4_4SM904GMMA27MMA_64x32x16_F32BF16BF16_SSILNSO_5MajorE0ELSQ_0ELNSO_7ScaleInE1ELSR_1EEEEEENS4_6LayoutISC_NS5_IJNSA_ILi0EEESV_SV_EEEEENS5_IJNS4_10UnderscoreESY_SY_EEEEENS4_13SM90_TMA_LOADENS4_14ComposedLayoutINS4_7SwizzleILi3ELi4ELi3EEENS4_18smem_ptr_flag_bitsILi16EEENSU_INS5_IJNSA_ILi8EEESF_EEENS5_IJSF_SB_EEEEEEEvNS4_8identityES11_S1B_vS1C_EENS_8epilogue10collective6detail29Sm90TmaWarpSpecializedAdapterINS1F_15DefaultEpilogueISJ_SK_SK_NS1E_6thread17LinearCombinationISJ_Li1EffLNS1J_9ScaleType4KindE0ELNS_15FloatRoundStyleE2ESJ_EENS1_15EpilogueDefaultEEEEEvvEEEEvNT_6ParamsE --------------------------
	.section	.nv.info._ZN7cutlass13device_kernelINS_4gemm6kernel13GemmUniversalIN4cute5tupleIJiiiiEEENS1_10collective13CollectiveMmaINS1_34MainloopSm90TmaGmmaWarpSpecializedILi2ENS5_IJNS4_1CILi1EEESB_SB_EEENS1_32KernelTmaWarpSpecializedPingpongEEENS5_IJNSA_ILi64EEENSA_ILi160EEENSA_ILi256EEEEEENS_10bfloat16_tENS5_IJlSB_lEEESJ_SK_NS4_8TiledMMAINS4_8MMA_AtomIJNS4_4SM904GMMA27MMA_64x32x16_F32BF16BF16_SSILNSO_5MajorE0ELSQ_0ELNSO_7ScaleInE1ELSR_1EEEEEENS4_6LayoutISC_NS5_IJNSA_ILi0EEESV_SV_EEEEENS5_IJNS4_10UnderscoreESY_SY_EEEEENS4_13SM90_TMA_LOADENS4_14ComposedLayoutINS4_7SwizzleILi3ELi4ELi3EEENS4_18smem_ptr_flag_bitsILi16EEENSU_INS5_IJNSA_ILi8EEESF_EEENS5_IJSF_SB_EEEEEEEvNS4_8identityES11_S1B_vS1C_EENS_8epilogue10collective6detail29Sm90TmaWarpSpecializedAdapterINS1F_15DefaultEpilogueISJ_SK_SK_NS1E_6thread17LinearCombinationISJ_Li1EffLNS1J_9ScaleType4KindE0ELNS_15FloatRoundStyleE2ESJ_EENS1_15EpilogueDefaultEEEEEvvEEEEvNT_6ParamsE,"",@"SHT_CUDA_INFO"
	.sectionflags	@""
	.align	4


	//----- nvinfo : EIATTR_CUDA_API_VERSION
	.align		4
        /*0000*/ 	.byte	0x04, 0x37
        /*0002*/ 	.short	(.L_21 - .L_20)
.L_20:
        /*0004*/ 	.word	0x00000082


	//----- nvinfo : EIATTR_KPARAM_INFO
	.align		4
.L_21:
        /*0008*/ 	.byte	0x04, 0x17
        /*000a*/ 	.short	(.L_23 - .L_22)
.L_22:
        /*000c*/ 	.word	0x00000000
        /*0010*/ 	.short	0x0000
        /*0012*/ 	.short	0x0070
        /*0014*/ 	.byte	0x00, 0xf0, 0x01, 0x10


	//----- nvinfo : EIATTR_SPARSE_MMA_MASK
	.align		4
.L_23:
        /*0018*/ 	.byte	0x03, 0x50
        /*001a*/ 	.short	0x0000


	//----- nvinfo : EIATTR_MAXREG_COUNT
	.align		4
        /*001c*/ 	.byte	0x03, 0x1b
        /*001e*/ 	.short	0x00a8


	//----- nvinfo : EIATTR_NUM_BARRIERS
	.align		4
        /*0020*/ 	.byte	0x02, 0x4c
        /*0022*/ 	.byte	0x01
	.zero		1


	//----- nvinfo : EIATTR_EXTERNS
	.align		4
        /*0024*/ 	.byte	0x04, 0x0f
        /*0026*/ 	.short	(.L_25 - .L_24)


	//   ....[0]....
	.align		4
.L_24:
        /*0028*/ 	.word	index@(__assertfail)


	//----- nvinfo : EIATTR_MERCURY_ISA_VERSION
	.align		4
.L_25:
        /*002c*/ 	.byte	0x03, 0x5f
        /*002e*/ 	.short	0x0101


	//----- nvinfo : EIATTR_INT_WARP_WIDE_INSTR_OFFSETS
	.align		4
        /*0030*/ 	.byte	0x04, 0x31
        /*0032*/ 	.short	(.L_27 - .L_26)


	//   ....[0]....
.L_26:
        /*0034*/ 	.word	0x00000430


	//   ....[1]....
        /*0038*/ 	.word	0x00000450


	//   ....[2]....
        /*003c*/ 	.word	0x000004d0


	//   ....[3]....
        /*0040*/ 	.word	0x000004e0


	//   ....[4]....
        /*0044*/ 	.word	0x000004f0


	//   ....[5]....
        /*0048*/ 	.word	0x00000510


	//   ....[6]....
        /*004c*/ 	.word	0x00000570


	//   ....[7]....
        /*0050*/ 	.word	0x00000590


	//----- nvinfo : EIATTR_COOP_GROUP_MASK_REGIDS
	.align		4
.L_27:
        /*0054*/ 	.byte	0x04, 0x29
        /*0056*/ 	.short	(.L_29 - .L_28)


	//   ....[0]....
.L_28:
        /*0058*/ 	.word	0xffffffff


	//   ....[1]....
        /*005c*/ 	.word	0xffffffff


	//   ....[2]....
        /*0060*/ 	.word	0xffffffff


	//   ....[3]....
        /*0064*/ 	.word	0xffffffff


	//   ....[4]....
        /*0068*/ 	.word	0xffffffff


	//   ....[5]....
        /*006c*/ 	.word	0xffffffff


	//----- nvinfo : EIATTR_COOP_GROUP_INSTR_OFFSETS
	.align		4
.L_29:
        /*0070*/ 	.byte	0x04, 0x28
        /*0072*/ 	.short	(.L_31 - .L_30)


	//   ....[0]....
.L_30:
        /*0074*/ 	.word	0x00000050


	//   ....[1]....
        /*0078*/ 	.word	0x00000080


	//   ....[2]....
        /*007c*/ 	.word	0x00000180


	//   ....[3]....
        /*0080*/ 	.word	0x00000350


	//   ....[4]....
        /*0084*/ 	.word	0x00000390


	//   ....[5]....
        /*0088*/ 	.word	0x000003d0


	//----- nvinfo : EIATTR_REG_RECONFIG
	.align		4
.L_31:
        /*008c*/ 	.byte	0x01, 0x54
	.zero		2


	//----- nvinfo : EIATTR_SYSCALL_OFFSETS
	.align		4
        /*0090*/ 	.byte	0x04, 0x46
        /*0092*/ 	.short	(.L_33 - .L_32)


	//   ....[0]....
.L_32:
        /*0094*/ 	.word	0x00001740


	//----- nvinfo : EIATTR_MBARRIER_INSTR_OFFSETS
	.align		4
.L_33:
        /*0098*/ 	.byte	0x04, 0x39
        /*009a*/ 	.short	(.L_35 - .L_34)


	//   ....[0]....
.L_34:
        /*009c*/ 	.word	0x00000300
        /*00a0*/ 	.word	0x000000ff
        /*00a4*/ 	.word	0x00000000
        /*00a8*/ 	.short	0x0100
        /*00aa*/ 	.byte	0x09
	.zero		1


	//   ....[1]....
        /*00ac*/ 	.word	0x00000310
        /*00b0*/ 	.word	0x000000ff
        /*00b4*/ 	.word	0x00000010
        /*00b8*/ 	.short	0x0100
        /*00ba*/ 	.byte	0x09
	.zero		1


	//   ....[2]....
        /*00bc*/ 	.word	0x00000320
        /*00c0*/ 	.word	0x000000ff
        /*00c4*/ 	.word	0x00000008
        /*00c8*/ 	.short	0x0100
        /*00ca*/ 	.byte	0x09
	.zero		1


	//   ....[3]....
        /*00cc*/ 	.word	0x00000330
        /*00d0*/ 	.word	0x000000ff
        /*00d4*/ 	.word	0x00000018
        /*00d8*/ 	.short	0x0100
        /*00da*/ 	.byte	0x09
	.zero		1


	//   ....[4]....
        /*00dc*/ 	.word	0x000005b0
        /*00e0*/ 	.word	0x000000ff
        /*00e4*/ 	.word	0x00000050
        /*00e8*/ 	.short	0x0100
        /*00ea*/ 	.byte	0x09
	.zero		1


	//   ....[5]....
        /*00ec*/ 	.word	0x000005c0
        /*00f0*/ 	.word	0x000000ff
        /*00f4*/ 	.word	0x00000058
        /*00f8*/ 	.short	0x0100
        /*00fa*/ 	.byte	0x09
	.zero		1


	//   ....[6]....
        /*00fc*/ 	.word	0x00000600
        /*0100*/ 	.word	0x000000ff
        /*0104*/ 	.word	0x00000030
        /*0108*/ 	.short	0x0100
        /*010a*/ 	.byte	0x0a
	.zero		1


	//   ....[7]....
        /*010c*/ 	.word	0x00000620
        /*0110*/ 	.word	0x000000ff
        /*0114*/ 	.word	0x00000038
        /*0118*/ 	.short	0x0100
        /*011a*/ 	.byte	0x0a
	.zero		1


	//   ....[8]....
        /*011c*/ 	.word	0x00000630
        /*0120*/ 	.word	0x000000ff
        /*0124*/ 	.word	0x00000040
        /*0128*/ 	.short	0x0100
        /*012a*/ 	.byte	0x0a
	.zero		1


	//   ....[9]....
        /*012c*/ 	.word	0x00000640
        /*0130*/ 	.word	0x000000ff
        /*0134*/ 	.word	0x00000048
        /*0138*/ 	.short	0x0100
        /*013a*/ 	.byte	0x0a
	.zero		1


	//   ....[10]....
        /*013c*/ 	.word	0x00001600
        /*0140*/ 	.word	0x0000006f
        /*0144*/ 	.word	0xfffffff8
        /*0148*/ 	.short	0x010a
        /*014a*/ 	.byte	0x3f
	.zero		1


	//   ....[11]....
        /*014c*/ 	.word	0x000017d0
        /*0150*/ 	.word	0x00000003
        /*0154*/ 	.word	0x00000000
        /*0158*/ 	.short	0x010a
        /*015a*/ 	.byte	0x3f
	.zero		1


	//   ....[12]....
        /*015c*/ 	.word	0x00001830
        /*0160*/ 	.word	0x00000003
        /*0164*/ 	.word	0x00000000
        /*0168*/ 	.short	0x010a
        /*016a*/ 	.byte	0x3f
	.zero		1


	//   ....[13]....
        /*016c*/ 	.word	0x000038d0
        /*0170*/ 	.word	0x000000ff
        /*0174*/ 	.word	0x00000000
        /*0178*/ 	.short	0x010a
        /*017a*/ 	.byte	0x04
	.zero		1


	//   ....[14]....
        /*017c*/ 	.word	0x00003910
        /*0180*/ 	.word	0x000000ff
        /*0184*/ 	.word	0x00000000
        /*0188*/ 	.short	0x010a
        /*018a*/ 	.byte	0x04
	.zero		1


	//   ....[15]....
        /*018c*/ 	.word	0x000058c0
        /*0190*/ 	.word	0x000000ff
        /*0194*/ 	.word	0x00000000
        /*0198*/ 	.short	0x0101
        /*019a*/ 	.byte	0x04
	.zero		1


	//   ....[16]....
        /*019c*/ 	.word	0x000059b0
        /*01a0*/ 	.word	0x00000073
        /*01a4*/ 	.word	0x00000000
        /*01a8*/ 	.short	0x0101
        /*01aa*/ 	.byte	0x32
	.zero		1


	//   ....[17]....
        /*01ac*/ 	.word	0x00005a70
        /*01b0*/ 	.word	0x000000ff
        /*01b4*/ 	.word	0x00000000
        /*01b8*/ 	.short	0x0101
        /*01ba*/ 	.byte	0x04
	.zero		1


	//   ....[18]....
        /*01bc*/ 	.word	0x00005ac0
        /*01c0*/ 	.word	0x0000006f
        /*01c4*/ 	.word	0x00000008
        /*01c8*/ 	.short	0x010a
        /*01ca*/ 	.byte	0x3f
	.zero		1


	//   ....[19]....
        /*01cc*/ 	.word	0x0000aaa0
        /*01d0*/ 	.word	0x00000070
        /*01d4*/ 	.word	0x00000000
        /*01d8*/ 	.short	0x0101
        /*01da*/ 	.byte	0x32
	.zero		1


	//   ....[20]....
        /*01dc*/ 	.word	0x0000b4b0
        /*01e0*/ 	.word	0x00000007
        /*01e4*/ 	.word	0x00000010
        /*01e8*/ 	.short	0x010a
        /*01ea*/ 	.byte	0x3f
	.zero		1


	//   ....[21]....
        /*01ec*/ 	.word	0x0000ba70
        /*01f0*/ 	.word	0x00000003
        /*01f4*/ 	.word	0x00000058
        /*01f8*/ 	.short	0x0101
        /*01fa*/ 	.byte	0x3f
	.zero		1


	//   ....[22]....
        /*01fc*/ 	.word	0x0000c1e0
        /*0200*/ 	.word	0x00000007
        /*0204*/ 	.word	0x00000000
        /*0208*/ 	.short	0x010a
        /*020a*/ 	.byte	0x3f
	.zero		1


	//   ....[23]....
        /*020c*/ 	.word	0x0000c260
        /*0210*/ 	.word	0x00000003
        /*0214*/ 	.word	0x00000000
        /*0218*/ 	.short	0x010a
        /*021a*/ 	.byte	0x3f
	.zero		1


	//   ....[24]....
        /*021c*/ 	.word	0x0000c2c0
        /*0220*/ 	.word	0x0000006f
        /*0224*/ 	.word	0xfffffff8
        /*0228*/ 	.short	0x010a
        /*022a*/ 	.byte	0x3f
	.zero		1


	//   ....[25]....
        /*022c*/ 	.word	0x0000c310
        /*0230*/ 	.word	0x00000003
        /*0234*/ 	.word	0x00000000
        /*0238*/ 	.short	0x010a
        /*023a*/ 	.byte	0x3f
	.zero		1


	//   ....[26]....
        /*023c*/ 	.word	0x0000c370
        /*0240*/ 	.word	0x00000004
        /*0244*/ 	.word	0x00000000
        /*0248*/ 	.short	0x010a
        /*024a*/ 	.byte	0x3f
	.zero		1


	//   ....[27]....
        /*024c*/ 	.word	0x0000c3c0
        /*0250*/ 	.word	0x0000006f
        /*0254*/ 	.word	0x00000008
        /*0258*/ 	.short	0x010a
        /*025a*/ 	.byte	0x3f
	.zero		1


	//   ....[28]....
        /*025c*/ 	.word	0x0000c490
        /*0260*/ 	.word	0x00000007
        /*0264*/ 	.word	0x00000010
        /*0268*/ 	.short	0x010a
        /*026a*/ 	.byte	0x3f
	.zero		1


	//   ....[29]....
        /*026c*/ 	.word	0x0000c560
        /*0270*/ 	.word	0x00000007
        /*0274*/ 	.word	0x00000000
        /*0278*/ 	.short	0x010a
        /*027a*/ 	.byte	0x3f
	.zero		1


	//----- nvinfo : EIATTR_NUM_MBARRIERS
	.align		4
.L_35:
        /*027c*/ 	.byte	0x03, 0x38
        /*027e*/ 	.short	0x000a


	//----- nvinfo : EIATTR_EXIT_INSTR_OFFSETS
	.align		4
        /*0280*/ 	.byte	0x04, 0x1c
        /*0282*/ 	.short	(.L_37 - .L_36)


	//   ....[0]....
.L_36:
        /*0284*/ 	.word	0x00001200


	//   ....[1]....
        /*0288*/ 	.word	0x00001260


	//   ....[2]....
        /*028c*/ 	.word	0x0000b1e0


	//   ....[3]....
        /*0290*/ 	.word	0x0000b210


	//   ....[4]....
        /*0294*/ 	.word	0x0000c2b0


	//----- nvinfo : EIATTR_MAX_THREADS
	.align		4
.L_37:
        /*0298*/ 	.byte	0x04, 0x05
        /*029a*/ 	.short	(.L_39 - .L_38)
.L_38:
        /*029c*/ 	.word	0x00000180
        /*02a0*/ 	.word	0x00000001
        /*02a4*/ 	.word	0x00000001


	//----- nvinfo : EIATTR_CRS_STACK_SIZE
	.align		4
.L_39:
        /*02a8*/ 	.byte	0x04, 0x1e
        /*02aa*/ 	.short	(.L_41 - .L_40)
.L_40:
        /*02ac*/ 	.word	0x00000000


	//----- nvinfo : EIATTR_CBANK_PARAM_SIZE
	.align		4
.L_41:
        /*02b0*/ 	.byte	0x03, 0x19
        /*02b2*/ 	.short	0x0470


	//----- nvinfo : EIATTR_PARAM_CBANK
	.align		4
        /*02b4*/ 	.byte	0x04, 0x0a
        /*02b6*/ 	.short	(.L_43 - .L_42)
	.align		4
.L_42:
        /*02b8*/ 	.word	index@(.nv.constant0._ZN7cutlass13device_kernelINS_4gemm6kernel13GemmUniversalIN4cute5tupleIJiiiiEEENS1_10collective13CollectiveMmaINS1_34MainloopSm90TmaGmmaWarpSpecializedILi2ENS5_IJNS4_1CILi1EEESB_SB_EEENS1_32KernelTmaWarpSpecializedPingpongEEENS5_IJNSA_ILi64EEENSA_ILi160EEENSA_ILi256EEEEEENS_10bfloat16_tENS5_IJlSB_lEEESJ_SK_NS4_8TiledMMAINS4_8MMA_AtomIJNS4_4SM904GMMA27MMA_64x32x16_F32BF16BF16_SSILNSO_5MajorE0ELSQ_0ELNSO_7ScaleInE1ELSR_1EEEEEENS4_6LayoutISC_NS5_IJNSA_ILi0EEESV_SV_EEEEENS5_IJNS4_10UnderscoreESY_SY_EEEEENS4_13SM90_TMA_LOADENS4_14ComposedLayoutINS4_7SwizzleILi3ELi4ELi3EEENS4_18smem_ptr_flag_bitsILi16EEENSU_INS5_IJNSA_ILi8EEESF_EEENS5_IJSF_SB_EEEEEEEvNS4_8identityES11_S1B_vS1C_EENS_8epilogue10collective6detail29Sm90TmaWarpSpecializedAdapterINS1F_15DefaultEpilogueISJ_SK_SK_NS1E_6thread17LinearCombinationISJ_Li1EffLNS1J_9ScaleType4KindE0ELNS_15FloatRoundStyleE2ESJ_EENS1_15EpilogueDefaultEEEEEvvEEEEvNT_6ParamsE)
        /*02bc*/ 	.short	0x0210
        /*02be*/ 	.short	0x0470


	//----- nvinfo : EIATTR_SW_WAR
	.align		4
.L_43:
        /*02c0*/ 	.byte	0x04, 0x36
        /*02c2*/ 	.short	(.L_45 - .L_44)
.L_44:
        /*02c4*/ 	.word	0x00000008
.L_45:


//--------------------- .nv.callgraph             --------------------------
	.section	.nv.callgraph,"",@"SHT_CUDA_CALLGRAPH"
	.align	4
	.sectionentsize	8
	.align		4
        /*0000*/ 	.word	0x00000000
	.align		4
        /*0004*/ 	.word	0xffffffff
	.align		4
        /*0008*/ 	.word	index@(_ZN7cutlass13device_kernelINS_4gemm6kernel13GemmUniversalIN4cute5tupleIJiiiiEEENS1_10collective13CollectiveMmaINS1_34MainloopSm90TmaGmmaWarpSpecializedILi2ENS5_IJNS4_1CILi1EEESB_SB_EEENS1_32KernelTmaWarpSpecializedPingpongEEENS5_IJNSA_ILi64EEENSA_ILi160EEENSA_ILi256EEEEEENS_10bfloat16_tENS5_IJlSB_lEEESJ_SK_NS4_8TiledMMAINS4_8MMA_AtomIJNS4_4SM904GMMA27MMA_64x32x16_F32BF16BF16_SSILNSO_5MajorE0ELSQ_0ELNSO_7ScaleInE1ELSR_1EEEEEENS4_6LayoutISC_NS5_IJNSA_ILi0EEESV_SV_EEEEENS5_IJNS4_10UnderscoreESY_SY_EEEEENS4_13SM90_TMA_LOADENS4_14ComposedLayoutINS4_7SwizzleILi3ELi4ELi3EEENS4_18smem_ptr_flag_bitsILi16EEENSU_INS5_IJNSA_ILi8EEESF_EEENS5_IJSF_SB_EEEEEEEvNS4_8identityES11_S1B_vS1C_EENS_8epilogue10collective6detail29Sm90TmaWarpSpecializedAdapterINS1F_15DefaultEpilogueISJ_SK_SK_NS1E_6thread17LinearCombinationISJ_Li1EffLNS1J_9ScaleType4KindE0ELNS_15FloatRoundStyleE2ESJ_EENS1_15EpilogueDefaultEEEEEvvEEEEvNT_6ParamsE)
	.align		4
        /*000c*/ 	.word	index@(__assertfail)
	.align		4
        /*0010*/ 	.word	0x00000000
	.align		4
        /*0014*/ 	.word	0xfffffffe
	.align		4
        /*0018*/ 	.word	0x00000000
	.align		4
        /*001c*/ 	.word	0xfffffffd
	.align		4
        /*0020*/ 	.word	0x00000000
	.align		4
        /*0024*/ 	.word	0xfffffffc


//--------------------- .nv.constant4             --------------------------
	.section	.nv.constant4,"a",@progbits
	.align	8
	.align		8
.nv.constant4:
        /*0000*/ 	.dword	__assertfail
	.align		8
        /*0008*/ 	.dword	__unnamed_1
	.align		8
        /*0010*/ 	.dword	_ZN39_INTERNAL_1913444d_4_k_cu_31be0e12_85084cuda3std3__45__cpo5beginE
	.align		8
        /*0018*/ 	.dword	_ZN39_INTERNAL_1913444d_4_k_cu_31be0e12_85084cuda3std3__45__cpo3endE
	.align		8
        /*0020*/ 	.dword	_ZN39_INTERNAL_1913444d_4_k_cu_31be0e12_85084cuda3std3__45__cpo6cbeginE
	.align		8
        /*0028*/ 	.dword	_ZN39_INTERNAL_1913444d_4_k_cu_31be0e12_85084cuda3std3__45__cpo4cendE
	.align		8
        /*0030*/ 	.dword	_ZN39_INTERNAL_1913444d_4_k_cu_31be0e12_85084cuda3std3__441_GLOBAL__N__1913444d_4_k_cu_31be0e12_85086ignoreE
	.align		8
        /*0038*/ 	.dword	_ZN39_INTERNAL_1913444d_4_k_cu_31be0e12_85084cuda3std3__419piecewise_constructE
	.align		8
        /*0040*/ 	.dword	_ZN39_INTERNAL_1913444d_4_k_cu_31be0e12_85084cuda3std3__48in_placeE
	.align		8
        /*0048*/ 	.dword	_ZN39_INTERNAL_1913444d_4_k_cu_31be0e12_85084cuda3std6ranges3__45__cpo4swapE
	.align		8
        /*0050*/ 	.dword	_ZN39_INTERNAL_1913444d_4_k_cu_31be0e12_85084cuda3std6ranges3__45__cpo9iter_moveE
	.align		8
        /*0058*/ 	.dword	_ZN39_INTERNAL_1913444d_4_k_cu_31be0e12_85084cute7productE
	.align		8
        /*0060*/ 	.dword	_ZN39_INTERNAL_1913444d_4_k_cu_31be0e12_85084cute1_E
	.align		8
        /*0068*/ 	.dword	$str$22
	.align		8
        /*0070*/ 	.dword	$str$23


//--------------------- .text._ZN7cutlass13device_kernelINS_4gemm6kernel13GemmUniversalIN4cute5tupleIJiiiiEEENS1_10collective13CollectiveMmaINS1_34MainloopSm90TmaGmmaWarpSpecializedILi2ENS5_IJNS4_1CILi1EEESB_SB_EEENS1_32KernelTmaWarpSpecializedPingpongEEENS5_IJNSA_ILi64EEENSA_ILi160EEENSA_ILi256EEEEEENS_10bfloat16_tENS5_IJlSB_lEEESJ_SK_NS4_8TiledMMAINS4_8MMA_AtomIJNS4_4SM904GMMA27MMA_64x32x16_F32BF16BF16_SSILNSO_5MajorE0ELSQ_0ELNSO_7ScaleInE1ELSR_1EEEEEENS4_6LayoutISC_NS5_IJNSA_ILi0EEESV_SV_EEEEENS5_IJNS4_10UnderscoreESY_SY_EEEEENS4_13SM90_TMA_LOADENS4_14ComposedLayoutINS4_7SwizzleILi3ELi4ELi3EEENS4_18smem_ptr_flag_bitsILi16EEENSU_INS5_IJNSA_ILi8EEESF_EEENS5_IJSF_SB_EEEEEEEvNS4_8identityES11_S1B_vS1C_EENS_8epilogue10collective6detail29Sm90TmaWarpSpecializedAdapterINS1F_15DefaultEpilogueISJ_SK_SK_NS1E_6thread17LinearCombinationISJ_Li1EffLNS1J_9ScaleType4KindE0ELNS_15FloatRoundStyleE2ESJ_EENS1_15EpilogueDefaultEEEEEvvEEEEvNT_6ParamsE --------------------------
	.section	.text._ZN7cutlass13device_kernelINS_4gemm6kernel13GemmUniversalIN4cute5tupleIJiiiiEEENS1_10collective13CollectiveMmaINS1_34MainloopSm90TmaGmmaWarpSpecializedILi2ENS5_IJNS4_1CILi1EEESB_SB_EEENS1_32KernelTmaWarpSpecializedPingpongEEENS5_IJNSA_ILi64EEENSA_ILi160EEENSA_ILi256EEEEEENS_10bfloat16_tENS5_IJlSB_lEEESJ_SK_NS4_8TiledMMAINS4_8MMA_AtomIJNS4_4SM904GMMA27MMA_64x32x16_F32BF16BF16_SSILNSO_5MajorE0ELSQ_0ELNSO_7ScaleInE1ELSR_1EEEEEENS4_6LayoutISC_NS5_IJNSA_ILi0EEESV_SV_EEEEENS5_IJNS4_10UnderscoreESY_SY_EEEEENS4_13SM90_TMA_LOADENS4_14ComposedLayoutINS4_7SwizzleILi3ELi4ELi3EEENS4_18smem_ptr_flag_bitsILi16EEENSU_INS5_IJNSA_ILi8EEESF_EEENS5_IJSF_SB_EEEEEEEvNS4_8identityES11_S1B_vS1C_EENS_8epilogue10collective6detail29Sm90TmaWarpSpecializedAdapterINS1F_15DefaultEpilogueISJ_SK_SK_NS1E_6thread17LinearCombinationISJ_Li1EffLNS1J_9ScaleType4KindE0ELNS_15FloatRoundStyleE2ESJ_EENS1_15EpilogueDefaultEEEEEvvEEEEvNT_6ParamsE,"ax",@progbits
	.align	128
.text._ZN7cutlass13device_kernelINS_4gemm6kernel13GemmUniversalIN4cute5tupleIJiiiiEEENS1_10collective13CollectiveMmaINS1_34MainloopSm90TmaGmmaWarpSpecializedILi2ENS5_IJNS4_1CILi1EEESB_SB_EEENS1_32KernelTmaWarpSpecializedPingpongEEENS5_IJNSA_ILi64EEENSA_ILi160EEENSA_ILi256EEEEEENS_10bfloat16_tENS5_IJlSB_lEEESJ_SK_NS4_8TiledMMAINS4_8MMA_AtomIJNS4_4SM904GMMA27MMA_64x32x16_F32BF16BF16_SSILNSO_5MajorE0ELSQ_0ELNSO_7ScaleInE1ELSR_1EEEEEENS4_6LayoutISC_NS5_IJNSA_ILi0EEESV_SV_EEEEENS5_IJNS4_10UnderscoreESY_SY_EEEEENS4_13SM90_TMA_LOADENS4_14ComposedLayoutINS4_7SwizzleILi3ELi4ELi3EEENS4_18smem_ptr_flag_bitsILi16EEENSU_INS5_IJNSA_ILi8EEESF_EEENS5_IJSF_SB_EEEEEEEvNS4_8identityES11_S1B_vS1C_EENS_8epilogue10collective6detail29Sm90TmaWarpSpecializedAdapterINS1F_15DefaultEpilogueISJ_SK_SK_NS1E_6thread17LinearCombinationISJ_Li1EffLNS1J_9ScaleType4KindE0ELNS_15FloatRoundStyleE2ESJ_EENS1_15EpilogueDefaultEEEEEvvEEEEvNT_6ParamsE:
        .type           _ZN7cutlass13device_kernelINS_4gemm6kernel13GemmUniversalIN4cute5tupleIJiiiiEEENS1_10collective13CollectiveMmaINS1_34MainloopSm90TmaGmmaWarpSpecializedILi2ENS5_IJNS4_1CILi1EEESB_SB_EEENS1_32KernelTmaWarpSpecializedPingpongEEENS5_IJNSA_ILi64EEENSA_ILi160EEENSA_ILi256EEEEEENS_10bfloat16_tENS5_IJlSB_lEEESJ_SK_NS4_8TiledMMAINS4_8MMA_AtomIJNS4_4SM904GMMA27MMA_64x32x16_F32BF16BF16_SSILNSO_5MajorE0ELSQ_0ELNSO_7ScaleInE1ELSR_1EEEEEENS4_6LayoutISC_NS5_IJNSA_ILi0EEESV_SV_EEEEENS5_IJNS4_10UnderscoreESY_SY_EEEEENS4_13SM90_TMA_LOADENS4_14ComposedLayoutINS4_7SwizzleILi3ELi4ELi3EEENS4_18smem_ptr_flag_bitsILi16EEENSU_INS5_IJNSA_ILi8EEESF_EEENS5_IJSF_SB_EEEEEEEvNS4_8identityES11_S1B_vS1C_EENS_8epilogue10collective6detail29Sm90TmaWarpSpecializedAdapterINS1F_15DefaultEpilogueISJ_SK_SK_NS1E_6thread17LinearCombinationISJ_Li1EffLNS1J_9ScaleType4KindE0ELNS_15FloatRoundStyleE2ESJ_EENS1_15EpilogueDefaultEEEEEvvEEEEvNT_6ParamsE,@function
        .size           _ZN7cutlass13device_kernelINS_4gemm6kernel13GemmUniversalIN4cute5tupleIJiiiiEEENS1_10collective13CollectiveMmaINS1_34MainloopSm90TmaGmmaWarpSpecializedILi2ENS5_IJNS4_1CILi1EEESB_SB_EEENS1_32KernelTmaWarpSpecializedPingpongEEENS5_IJNSA_ILi64EEENSA_ILi160EEENSA_ILi256EEEEEENS_10bfloat16_tENS5_IJlSB_lEEESJ_SK_NS4_8TiledMMAINS4_8MMA_AtomIJNS4_4SM904GMMA27MMA_64x32x16_F32BF16BF16_SSILNSO_5MajorE0ELSQ_0ELNSO_7ScaleInE1ELSR_1EEEEEENS4_6LayoutISC_NS5_IJNSA_ILi0EEESV_SV_EEEEENS5_IJNS4_10UnderscoreESY_SY_EEEEENS4_13SM90_TMA_LOADENS4_14ComposedLayoutINS4_7SwizzleILi3ELi4ELi3EEENS4_18smem_ptr_flag_bitsILi16EEENSU_INS5_IJNSA_ILi8EEESF_EEENS5_IJSF_SB_EEEEEEEvNS4_8identityES11_S1B_vS1C_EENS_8epilogue10collective6detail29Sm90TmaWarpSpecializedAdapterINS1F_15DefaultEpilogueISJ_SK_SK_NS1E_6thread17LinearCombinationISJ_Li1EffLNS1J_9ScaleType4KindE0ELNS_15FloatRoundStyleE2ESJ_EENS1_15EpilogueDefaultEEEEEvvEEEEvNT_6ParamsE,(.L_x_224 - _ZN7cutlass13device_kernelINS_4gemm6kernel13GemmUniversalIN4cute5tupleIJiiiiEEENS1_10collective13CollectiveMmaINS1_34MainloopSm90TmaGmmaWarpSpecializedILi2ENS5_IJNS4_1CILi1EEESB_SB_EEENS1_32KernelTmaWarpSpecializedPingpongEEENS5_IJNSA_ILi64EEENSA_ILi160EEENSA_ILi256EEEEEENS_10bfloat16_tENS5_IJlSB_lEEESJ_SK_NS4_8TiledMMAINS4_8MMA_AtomIJNS4_4SM904GMMA27MMA_64x32x16_F32BF16BF16_SSILNSO_5MajorE0ELSQ_0ELNSO_7ScaleInE1ELSR_1EEEEEENS4_6LayoutISC_NS5_IJNSA_ILi0EEESV_SV_EEEEENS5_IJNS4_10UnderscoreESY_SY_EEEEENS4_13SM90_TMA_LOADENS4_14ComposedLayoutINS4_7SwizzleILi3ELi4ELi3EEENS4_18smem_ptr_flag_bitsILi16EEENSU_INS5_IJNSA_ILi8EEESF_EEENS5_IJSF_SB_EEEEEEEvNS4_8identityES11_S1B_vS1C_EENS_8epilogue10collective6detail29Sm90TmaWarpSpecializedAdapterINS1F_15DefaultEpilogueISJ_SK_SK_NS1E_6thread17LinearCombinationISJ_Li1EffLNS1J_9ScaleType4KindE0ELNS_15FloatRoundStyleE2ESJ_EENS1_15EpilogueDefaultEEEEEvvEEEEvNT_6ParamsE)
        .other          _ZN7cutlass13device_kernelINS_4gemm6kernel13GemmUniversalIN4cute5tupleIJiiiiEEENS1_10collective13CollectiveMmaINS1_34MainloopSm90TmaGmmaWarpSpecializedILi2ENS5_IJNS4_1CILi1EEESB_SB_EEENS1_32KernelTmaWarpSpecializedPingpongEEENS5_IJNSA_ILi64EEENSA_ILi160EEENSA_ILi256EEEEEENS_10bfloat16_tENS5_IJlSB_lEEESJ_SK_NS4_8TiledMMAINS4_8MMA_AtomIJNS4_4SM904GMMA27MMA_64x32x16_F32BF16BF16_SSILNSO_5MajorE0ELSQ_0ELNSO_7ScaleInE1ELSR_1EEEEEENS4_6LayoutISC_NS5_IJNSA_ILi0EEESV_SV_EEEEENS5_IJNS4_10UnderscoreESY_SY_EEEEENS4_13SM90_TMA_LOADENS4_14ComposedLayoutINS4_7SwizzleILi3ELi4ELi3EEENS4_18smem_ptr_flag_bitsILi16EEENSU_INS5_IJNSA_ILi8EEESF_EEENS5_IJSF_SB_EEEEEEEvNS4_8identityES11_S1B_vS1C_EENS_8epilogue10collective6detail29Sm90TmaWarpSpecializedAdapterINS1F_15DefaultEpilogueISJ_SK_SK_NS1E_6thread17LinearCombinationISJ_Li1EffLNS1J_9ScaleType4KindE0ELNS_15FloatRoundStyleE2ESJ_EENS1_15EpilogueDefaultEEEEEvvEEEEvNT_6ParamsE,@"STO_CUDA_ENTRY STV_DEFAULT"
_ZN7cutlass13device_kernelINS_4gemm6kernel13GemmUniversalIN4cute5tupleIJiiiiEEENS1_10collective13CollectiveMmaINS1_34MainloopSm90TmaGmmaWarpSpecializedILi2ENS5_IJNS4_1CILi1EEESB_SB_EEENS1_32KernelTmaWarpSpecializedPingpongEEENS5_IJNSA_ILi64EEENSA_ILi160EEENSA_ILi256EEEEEENS_10bfloat16_tENS5_IJlSB_lEEESJ_SK_NS4_8TiledMMAINS4_8MMA_AtomIJNS4_4SM904GMMA27MMA_64x32x16_F32BF16BF16_SSILNSO_5MajorE0ELSQ_0ELNSO_7ScaleInE1ELSR_1EEEEEENS4_6LayoutISC_NS5_IJNSA_ILi0EEESV_SV_EEEEENS5_IJNS4_10UnderscoreESY_SY_EEEEENS4_13SM90_TMA_LOADENS4_14ComposedLayoutINS4_7SwizzleILi3ELi4ELi3EEENS4_18smem_ptr_flag_bitsILi16EEENSU_INS5_IJNSA_ILi8EEESF_EEENS5_IJSF_SB_EEEEEEEvNS4_8identityES11_S1B_vS1C_EENS_8epilogue10collective6detail29Sm90TmaWarpSpecializedAdapterINS1F_15DefaultEpilogueISJ_SK_SK_NS1E_6thread17LinearCombinationISJ_Li1EffLNS1J_9ScaleType4KindE0ELNS_15FloatRoundStyleE2ESJ_EENS1_15EpilogueDefaultEEEEEvvEEEEvNT_6ParamsE:
[----:B------:R-:W0:Y:S01]  /*0000*/  LDC R1, c[0x0][0x28] ;  /* 0x00000a00ff017b82 */ /* 0x000e220000000800 */
[----:B------:R-:W1:Y:S01]  /*0010*/  S2R R4, SR_TID.X ;  /* 0x0000000000047919 */ /* 0x000e620000002100 */
[----:B------:R-:W-:Y:S01]  /*0020*/  ELECT P0, URZ, PT ;  /* 0x00000000003f782f */ /* 0x000fe20003800000 */
[----:B------:R-:W-:Y:S01]  /*0030*/  BSSY B0, `(.L_x_0) ;  /* 0x0000014000007945 */ /* 0x000fe20003800000 */
[----:B-1----:R-:W-:-:S05]  /*0040*/  SHF.R.U32.HI R0, RZ, 0x5, R4 ;  /* 0x00000005ff007819 */ /* 0x002fca0000011604 */
[----:B------:R-:W1:Y:S02]  /*0050*/  SHFL.IDX PT, R2, R0, RZ, 0x1f ;  /* 0x00001fff00027589 */ /* 0x000e6400000e0000 */
[----:B-1----:R-:W-:Y:S02]  /*0060*/  R2UR UR8, R2 ;  /* 0x00000000020872ca */ /* 0x002fe400000e0000 */
[----:B------:R-:W-:-:S05]  /*0070*/  SHF.R.U32.HI R2, RZ, 0x7, R4 ;  /* 0x00000007ff027819 */ /* 0x000fca0000011604 */
[----:B------:R1:W2:Y:S06]  /*0080*/  SHFL.IDX PT, R3, R2, RZ, 0x1f ;  /* 0x00001fff02037589 */ /* 0x0002ac00000e0000 */
[----:B------:R-:W-:Y:S02]  /*0090*/  USHF.R.S32.HI UR4, URZ, 0x1f, UR8 ;  /* 0x0000001f3f047899 */ /* 0x000fe40008011408 */
[----:B------:R-:W-:Y:S02]  /*00a0*/  ISETP.NE.OR P0, PT, RZ, UR8, !P0 ;  /* 0x00000008ff007c0c */ /* 0x000fe4000c705670 */
[----:B------:R-:W-:-:S04]  /*00b0*/  ULEA.HI UR4, UR4, UR8, URZ, 0x2 ;  /* 0x0000000804047291 */ /* 0x000fc8000f8f103f */
[----:B------:R-:W-:-:S04]  /*00c0*/  ULOP3.LUT UR4, UR4, 0xfffffffc, URZ, 0xc0, !UPT ;  /* 0xfffffffc04047892 */ /* 0x000fc8000f8ec03f */
[----:B------:R-:W-:-:S03]  /*00d0*/  UIADD3 UR8, UR8, -UR4, URZ ;  /* 0x8000000408087290 */ /* 0x000fc6000fffe03f */
[----:B01----:R-:W-:Y:S09]  /*00e0*/  @P0 BRA `(.L_x_1) ;  /* 0x0000000000200947 */ /* 0x003ff20003800000 */
[----:B------:R-:W-:Y:S02]  /*00f0*/  ULDC.64 UR4, c[0x0][0x198] ;  /* 0x0000660000047ab9 */ /* 0x000fe40000000a00 */
[----:B------:R-:W-:Y:S02]  /*0100*/  UIADD3 UR6, UP0, UR4, 0xf0, URZ ;  /* 0x000000f004067890 */ /* 0x000fe4000ff1e03f */
[----:B------:R-:W-:Y:S02]  /*0110*/  UIADD3 UR4, UP1, UR4, 0x1f0, URZ ;  /* 0x000001f004047890 */ /* 0x000fe4000ff3e03f */
[----:B------:R-:W-:Y:S02]  /*0120*/  UIADD3.X UR7, URZ, UR5, URZ, UP0, !UPT ;  /* 0x000000053f077290 */ /* 0x000fe400087fe43f */
[----:B------:R-:W-:-:S07]  /*0130*/  UIADD3.X UR5, URZ, UR5, URZ, UP1, !UPT ;  /* 0x000000053f057290 */ /* 0x000fce0008ffe43f */
[----:B------:R0:W-:Y:S02]  /*0140*/  UTMACCTL.PF [UR6] ;  /* 0x00000000060079b9 */ /* 0x0001e40008040000 */
[----:B------:R0:W-:Y:S02]  /*0150*/  UTMACCTL.PF [UR4] ;  /* 0x00000000040079b9 */ /* 0x0001e40008040000 */
[----:B0-----:R-:W-:Y:S01]  /*0160*/  NOP ;  /* 0x0000000000007918 */ /* 0x001fe20000000000 */
.L_x_1:
[----:B------:R-:W-:Y:S05]  /*0170*/  BSYNC B0 ;  /* 0x0000000000007941 */ /* 0x000fea0003800000 */
.L_x_0:
[----:B------:R-:W0:Y:S01]  /*0180*/  SHFL.IDX PT, R5, R0, RZ, 0x1f ;  /* 0x00001fff00057589 */ /* 0x000e2200000e0000 */
[----:B--2---:R-:W-:Y:S01]  /*0190*/  R2UR UR15, R3 ;  /* 0x00000000030f72ca */ /* 0x004fe200000e0000 */
[----:B------:R-:W-:-:S04]  /*01a0*/  UISETP.NE.AND UP0, UPT, UR8, 0x3, UPT ;  /* 0x000000030800788c */ /* 0x000fc8000bf05270 */
[----:B------:R-:W-:-:S08]  /*01b0*/  UISETP.EQ.OR UP0, UPT, UR8, URZ, !UP0 ;  /* 0x0000003f0800728c */ /* 0x000fd0000c702670 */
[----:B------:R-:W-:Y:S02]  /*01c0*/  UIADD3 UR18, UR15, -0x1, URZ ;  /* 0xffffffff0f127890 */ /* 0x000fe4000fffe03f */
[----:B------:R-:W-:Y:S02]  /*01d0*/  UISETP.EQ.AND UP0, UPT, UR15, URZ, UP0 ;  /* 0x0000003f0f00728c */ /* 0x000fe40008702270 */
[----:B------:R-:W-:Y:S02]  /*01e0*/  UISETP.GE.U32.AND UP1, UPT, UR18, 0x2, UPT ;  /* 0x000000021200788c */ /* 0x000fe4000bf26070 */
[----:B------:R-:W-:Y:S01]  /*01f0*/  USEL UR39, URZ, 0x1, !UP0 ;  /* 0x000000013f277887 */ /* 0x000fe2000c000000 */
[----:B0-----:R-:W-:-:S03]  /*0200*/  ISETP.NE.AND P0, PT, R5, RZ, PT ;  /* 0x000000ff0500720c */ /* 0x001fc60003f05270 */
[----:B------:R-:W-:-:S10]  /*0210*/  USEL UR39, UR39, 0x2, UP1 ;  /* 0x0000000227277887 */ /* 0x000fd40008800000 */
[----:B------:R-:W-:Y:S05]  /*0220*/  @P0 BRA `(.L_x_2) ;  /* 0x0000000000480947 */ /* 0x000fea0003800000 */
[----:B------:R-:W0:Y:S01]  /*0230*/  S2UR UR9, SR_CgaCtaId ;  /* 0x00000000000979c3 */ /* 0x000e220000008800 */
[----:B------:R-:W-:Y:S01]  /*0240*/  UMOV UR4, 0x400 ;  /* 0x0000040000047882 */ /* 0x000fe20000000000 */
[----:B------:R-:W-:Y:S01]  /*0250*/  UMOV UR5, 0x1 ;  /* 0x0000000100057882 */ /* 0x000fe20000000000 */
[----:B------:R-:W-:Y:S01]  /*0260*/  UMOV UR6, 0x80 ;  /* 0x0000008000067882 */ /* 0x000fe20000000000 */
[----:B------:R-:W-:Y:S01]  /*0270*/  ELECT P0, URZ, PT ;  /* 0x00000000003f782f */ /* 0x000fe20003800000 */
[----:B------:R-:W-:-:S04]  /*0280*/  UIADD3 UR6, -UR6, 0x100000, URZ ;  /* 0x0010000006067890 */ /* 0x000fc8000fffe13f */
[----:B------:R-:W-:Y:S02]  /*0290*/  USHF.L.U32 UR7, UR6, 0xb, URZ ;  /* 0x0000000b06077899 */ /* 0x000fe4000800063f */
[----:B------:R-:W-:Y:S02]  /*02a0*/  USHF.L.U32 UR6, UR6, 0x1, URZ ;  /* 0x0000000106067899 */ /* 0x000fe4000800063f */
[----:B0-----:R-:W-:Y:S02]  /*02b0*/  ULEA UR9, UR9, UR4, 0x18 ;  /* 0x0000000409097291 */ /* 0x001fe4000f8ec03f */
[----:B------:R-:W-:-:S04]  /*02c0*/  UIADD3 UR4, -UR5, 0x100000, URZ ;  /* 0x0010000005047890 */ /* 0x000fc8000fffe13f */
[----:B------:R-:W-:Y:S02]  /*02d0*/  USHF.L.U32 UR5, UR4, 0xb, URZ ;  /* 0x0000000b04057899 */ /* 0x000fe4000800063f */
[----:B------:R-:W-:Y:S01]  /*02e0*/  USHF.L.U32 UR4, UR4, 0x1, URZ ;  /* 0x0000000104047899 */ /* 0x000fe2000800063f */
[----:B------:R-:W0:Y:S11]  /*02f0*/  FENCE.VIEW.ASYNC.S ;  /* 0x00000000000073c6 */ /* 0x000e360000000000 */
[----:B0-----:R0:W1:Y:S01]  /*0300*/  SYNCS.EXCH.64 URZ, [UR9], UR4 ;  /* 0x00000004093f75b2 */ /* 0x0010620008000100 */
[----:B------:R0:W2:Y:S01]  /*0310*/  SYNCS.EXCH.64 URZ, [UR9+0x10], UR6 ;  /* 0x00001006093f75b2 */ /* 0x0000a20008000100 */
[----:B------:R0:W3:Y:S01]  /*0320*/  SYNCS.EXCH.64 URZ, [UR9+0x8], UR4 ;  /* 0x00000804093f75b2 */ /* 0x0000e20008000100 */
[----:B------:R0:W4:Y:S01]  /*0330*/  SYNCS.EXCH.64 URZ, [UR9+0x18], UR6 ;  /* 0x00001806093f75b2 */ /* 0x0001220008000100 */
[----:B------:R-:W-:Y:S01]  /*0340*/  NOP ;  /* 0x0000000000007918 */ /* 0x000fe20000000000 */
.L_x_2:
[----:B------:R-:W5:Y:S01]  /*0350*/  SHFL.IDX PT, R5, R0, RZ, 0x1f ;  /* 0x00001fff00057589 */ /* 0x000f6200000e0000 */
[----:B------:R-:W-:Y:S01]  /*0360*/  ELECT P0, URZ, PT ;  /* 0x00000000003f782f */ /* 0x000fe20003800000 */
[----:B------:R-:W-:Y:S01]  /*0370*/  NOP ;  /* 0x0000000000007918 */ /* 0x000fe20000000000 */
[----:B------:R-:W-:Y:S01]  /*0380*/  ELECT P1, URZ, PT ;  /* 0x00000000003f782f */ /* 0x000fe20003820000 */
[----:B------:R-:W1:Y:S01]  /*0390*/  SHFL.IDX PT, R3, R0, RZ, 0x1f ;  /* 0x00001fff00037589 */ /* 0x000e6200000e0000 */
[----:B0-----:R-:W-:Y:S01]  /*03a0*/  UMOV UR4, 0x20 ;  /* 0x0000002000047882 */ /* 0x001fe20000000000 */
[----:B------:R-:W-:Y:S01]  /*03b0*/  UMOV UR12, 0x80 ;  /* 0x00000080000c7882 */ /* 0x000fe20000000000 */
[----:B------:R-:W-:Y:S01]  /*03c0*/  NOP ;  /* 0x0000000000007918 */ /* 0x000fe20000000000 */
[----:B------:R0:W0:Y:S01]  /*03d0*/  SHFL.IDX PT, R111, R2, RZ, 0x1f ;  /* 0x00001fff026f7589 */ /* 0x00002200000e0000 */
[----:B------:R-:W-:Y:S01]  /*03e0*/  ULDC.64 UR52, c[0x0][0x208] ;  /* 0x0000820000347ab9 */ /* 0x000fe20000000a00 */
[----:B-----5:R-:W-:-:S02]  /*03f0*/  ISETP.NE.OR P0, PT, R5, RZ, !P0 ;  /* 0x000000ff0500720c */ /* 0x020fc40004705670 */
[----:B-1----:R-:W-:Y:S02]  /*0400*/  ISETP.NE.OR P1, PT, R3, RZ, !P1 ;  /* 0x000000ff0300720c */ /* 0x002fe40004f25670 */
[----:B------:R-:W-:-:S04]  /*0410*/  SHF.R.S32.HI R3, RZ, 0x1f, R4 ;  /* 0x0000001fff037819 */ /* 0x000fc80000011404 */
[----:B------:R-:W-:-:S05]  /*0420*/  LEA.HI R3, R3, R4, RZ, 0x7 ;  /* 0x0000000403037211 */ /* 0x000fca00078f38ff */
[----:B------:R-:W-:Y:S01]  /*0430*/  VOTEU.ALL UP0, P0 ;  /* 0x00000000003f7886 */ /* 0x000fe20000000000 */
[----:B------:R-:W-:Y:S01]  /*0440*/  LOP3.LUT R3, R3, 0xffffff80, RZ, 0xc0, !PT ;  /* 0xffffff8003037812 */ /* 0x000fe200078ec0ff */
[----:B------:R-:W-:-:S03]  /*0450*/  VOTEU.ALL UP1, P1 ;  /* 0x00000000003f7886 */ /* 0x000fc60000820000 */
[----:B------:R-:W1:Y:S01]  /*0460*/  @!UP0 S2UR UR7, SR_CgaCtaId ;  /* 0x00000000000789c3 */ /* 0x000e620000008800 */
[----:B------:R-:W-:Y:S01]  /*0470*/  @!UP0 UMOV UR6, 0x400 ;  /* 0x0000040000068882 */ /* 0x000fe20000000000 */
[----:B------:R-:W-:-:S04]  /*0480*/  @!UP0 UIADD3 UR4, -UR4, 0x100000, URZ ;  /* 0x0010000004048890 */ /* 0x000fc8000fffe13f */
[----:B------:R-:W-:Y:S02]  /*0490*/  @!UP0 USHF.L.U32 UR5, UR4, 0xb, URZ ;  /* 0x0000000b04058899 */ /* 0x000fe4000800063f */
[----:B------:R-:W-:Y:S01]  /*04a0*/  @!UP0 USHF.L.U32 UR4, UR4, 0x1, URZ ;  /* 0x0000000104048899 */ /* 0x000fe2000800063f */
[----:B------:R-:W-:Y:S01]  /*04b0*/  IMAD.IADD R3, R4, 0x1, -R3 ;  /* 0x0000000104037824 */ /* 0x000fe200078e0a03 */
[----:B------:R-:W-:Y:S01]  /*04c0*/  @!UP1 UMOV UR10, 0x400 ;  /* 0x00000400000a9882 */ /* 0x000fe20000000000 */
[----:B------:R-:W-:Y:S01]  /*04d0*/  VOTEU.ALL UP2, P1 ;  /* 0x00000000003f7886 */ /* 0x000fe20000840000 */
[----:B------:R-:W-:Y:S01]  /*04e0*/  VOTEU.ALL UP3, P1 ;  /* 0x00000000003f7886 */ /* 0x000fe20000860000 */
[----:B------:R-:W-:Y:S01]  /*04f0*/  VOTEU.ALL UP4, P1 ;  /* 0x00000000003f7886 */ /* 0x000fe20000880000 */
[----:B------:R-:W5:Y:S01]  /*0500*/  @!UP1 S2UR UR11, SR_CgaCtaId ;  /* 0x00000000000b99c3 */ /* 0x000f620000008800 */
[----:B------:R-:W-:Y:S01]  /*0510*/  VOTEU.ALL UP5, P1 ;  /* 0x00000000003f7886 */ /* 0x000fe200008a0000 */
[----:B------:R-:W-:Y:S01]  /*0520*/  ISETP.NE.AND P1, PT, RZ, UR15, PT ;  /* 0x0000000fff007c0c */ /* 0x000fe2000bf25270 */
[----:B-1----:R-:W-:-:S02]  /*0530*/  @!UP0 ULEA UR9, UR7, UR6, 0x18 ;  /* 0x0000000607098291 */ /* 0x002fc4000f8ec03f */
[----:B------:R-:W-:-:S04]  /*0540*/  @!UP1 UIADD3 UR6, -UR12, 0x100000, URZ ;  /* 0x001000000c069890 */ /* 0x000fc8000fffe13f */
[----:B------:R-:W-:Y:S02]  /*0550*/  @!UP1 USHF.L.U32 UR7, UR6, 0xb, URZ ;  /* 0x0000000b06079899 */ /* 0x000fe4000800063f */
[----:B------:R-:W-:Y:S01]  /*0560*/  @!UP1 USHF.L.U32 UR6, UR6, 0x1, URZ ;  /* 0x0000000106069899 */ /* 0x000fe2000800063f */
[----:B------:R-:W-:Y:S01]  /*0570*/  VOTEU.ALL UP0, P0 ;  /* 0x00000000003f7886 */ /* 0x000fe20000000000 */
[----:B-----5:R-:W-:Y:S01]  /*0580*/  @!UP1 ULEA UR10, UR11, UR10, 0x18 ;  /* 0x0000000a0b0a9291 */ /* 0x020fe2000f8ec03f */
[----:B------:R-:W-:Y:S01]  /*0590*/  VOTEU.ALL UP1, P0 ;  /* 0x00000000003f7886 */ /* 0x000fe20000020000 */
[----:B------:R-:W1:Y:S02]  /*05a0*/  FENCE.VIEW.ASYNC.S ;  /* 0x00000000000073c6 */ /* 0x000e640000000000 */
[----:B-1----:R-:W2:Y:S02]  /*05b0*/  @!UP0 SYNCS.EXCH.64 URZ, [UR9+0x50], UR4 ;  /* 0x00005004093f85b2 */ /* 0x002ea40008000100 */
[----:B------:R1:W2:Y:S01]  /*05c0*/  @!UP1 SYNCS.EXCH.64 URZ, [UR9+0x58], UR4 ;  /* 0x00005804093f95b2 */ /* 0x0002a20008000100 */
[----:B------:R-:W-:Y:S01]  /*05d0*/  NOP ;  /* 0x0000000000007918 */ /* 0x000fe20000000000 */
[----:B-1----:R-:W-:-:S02]  /*05e0*/  ULDC.64 UR4, c[0x0][0x598] ;  /* 0x0001660000047ab9 */ /* 0x002fc40000000a00 */
[----:B------:R-:W-:Y:S02]  /*05f0*/  ISETP.NE.U32.AND P0, PT, RZ, UR4, PT ;  /* 0x00000004ff007c0c */ /* 0x000fe4000bf05070 */
[----:B------:R1:W2:Y:S02]  /*0600*/  @!UP2 SYNCS.EXCH.64 URZ, [UR10+0x30], UR6 ;  /* 0x000030060a3fa5b2 */ /* 0x0002a40008000100 */
[----:B------:R-:W-:Y:S01]  /*0610*/  ISETP.NE.AND.EX P0, PT, RZ, UR5, PT, P0 ;  /* 0x00000005ff007c0c */ /* 0x000fe2000bf05300 */
[----:B------:R1:W2:Y:S01]  /*0620*/  @!UP3 SYNCS.EXCH.64 URZ, [UR10+0x38], UR6 ;  /* 0x000038060a3fb5b2 */ /* 0x0002a20008000100 */
[----:B------:R1:W2:Y:S01]  /*0630*/  @!UP4 SYNCS.EXCH.64 URZ, [UR10+0x40], UR6 ;  /* 0x000040060a3fc5b2 */ /* 0x0002a20008000100 */
[----:B------:R1:W2:Y:S01]  /*0640*/  @!UP5 SYNCS.EXCH.64 URZ, [UR10+0x48], UR6 ;  /* 0x000048060a3fd5b2 */ /* 0x0002a20008000100 */
[----:B------:R-:W-:Y:S01]  /*0650*/  NOP ;  /* 0x0000000000007918 */ /* 0x000fe20000000000 */
[----:B--234-:R-:W-:Y:S08]  /*0660*/  BAR.SYNC.DEFER_BLOCKING 0x0 ;  /* 0x0000000000007b1d */ /* 0x01cff00000010000 */
[----:B01----:R-:W-:Y:S05]  /*0670*/  @!P0 BRA `(.L_x_3) ;  /* 0x00000000001c8947 */ /* 0x003fea0003800000 */
[----:B------:R-:W0:Y:S02]  /*0680*/  LDC.64 R6, c[0x0][0x598] ;  /* 0x00016600ff067b82 */ /* 0x000e240000000a00 */
[----:B0-----:R-:W2:Y:S02]  /*0690*/  LDG.E.64 R6, desc[UR52][R6.64] ;  /* 0x0000003406067981 */ /* 0x001ea4000c1e1b00 */
[----:B--2---:R-:W-:-:S04]  /*06a0*/  ISETP.NE.U32.AND P0, PT, R6, RZ, PT ;  /* 0x000000ff0600720c */ /* 0x004fc80003f05070 */
[----:B------:R-:W-:-:S13]  /*06b0*/  ISETP.NE.AND.EX P0, PT, R7, RZ, PT, P0 ;  /* 0x000000ff0700720c */ /* 0x000fda0003f05300 */
[----:B------:R-:W-:Y:S05]  /*06c0*/  @!P0 BRA `(.L_x_3) ;  /* 0x0000000000088947 */ /* 0x000fea0003800000 */
[----:B------:R1:W5:Y:S01]  /*06d0*/  LD.E R22, desc[UR52][R6.64] ;  /* 0x0000003406167980 */ /* 0x000362000c101900 */
[----:B------:R-:W-:Y:S05]  /*06e0*/  BRA `(.L_x_4) ;  /* 0x0000000000247947 */ /* 0x000fea0003800000 */
.L_x_3:
[----:B------:R-:W-:Y:S02]  /*06f0*/  ULDC.64 UR4, c[0x0][0x588] ;  /* 0x0001620000047ab9 */ /* 0x000fe40000000a00 */
[----:B------:R-:W-:-:S04]  /*0700*/  ISETP.NE.U32.AND P0, PT, RZ, UR4, PT ;  /* 0x00000004ff007c0c */ /* 0x000fc8000bf05070 */
[----:B------:R-:W-:-:S13]  /*0710*/  ISETP.NE.AND.EX P0, PT, RZ, UR5, PT, P0 ;  /* 0x00000005ff007c0c */ /* 0x000fda000bf05300 */
[----:B------:R-:W-:Y:S05]  /*0720*/  @!P0 BRA `(.L_x_5) ;  /* 0x00000000000c8947 */ /* 0x000fea0003800000 */
[----:B------:R-:W0:Y:S02]  /*0730*/  LDC.64 R22, c[0x0][0x588] ;  /* 0x00016200ff167b82 */ /* 0x000e240000000a00 */
[----:B0-----:R0:W5:Y:S01]  /*0740*/  LDG.E R22, desc[UR52][R22.64] ;  /* 0x0000003416167981 */ /* 0x001162000c1e1900 */
[----:B------:R-:W-:Y:S05]  /*0750*/  BRA `(.L_x_4) ;  /* 0x0000000000087947 */ /* 0x000fea0003800000 */
.L_x_5:
[----:B------:R-:W-:Y:S02]  /*0760*/  ULDC UR4, c[0x0][0x580] ;  /* 0x0001600000047ab9 */ /* 0x000fe40000000800 */
[----:B------:R-:W-:-:S07]  /*0770*/  IMAD.U32 R22, RZ, RZ, UR4 ;  /* 0x00000004ff167e24 */ /* 0x000fce000f8e00ff */
.L_x_4:
[----:B------:R-:W-:Y:S02]  /*0780*/  ULDC.64 UR4, c[0x0][0x5a0] ;  /* 0x0001680000047ab9 */ /* 0x000fe40000000a00 */
[----:B------:R-:W-:-:S04]  /*0790*/  ISETP.NE.U32.AND P0, PT, RZ, UR4, PT ;  /* 0x00000004ff007c0c */ /* 0x000fc8000bf05070 */
[----:B------:R-:W-:-:S13]  /*07a0*/  ISETP.NE.AND.EX P0, PT, RZ, UR5, PT, P0 ;  /* 0x00000005ff007c0c */ /* 0x000fda000bf05300 */
[----:B------:R-:W-:Y:S05]  /*07b0*/  @!P0 BRA `(.L_x_6) ;  /* 0x00000000001c8947 */ /* 0x000fea0003800000 */
[----:B-1----:R-:W1:Y:S02]  /*07c0*/  LDC.64 R6, c[0x0][0x5a0] ;  /* 0x00016800ff067b82 */ /* 0x002e640000000a00 */
[----:B-1----:R-:W2:Y:S02]  /*07d0*/  LDG.E.64 R6, desc[UR52][R6.64] ;  /* 0x0000003406067981 */ /* 0x002ea4000c1e1b00 */
[----:B--2---:R-:W-:-:S04]  /*07e0*/  ISETP.NE.U32.AND P0, PT, R6, RZ, PT ;  /* 0x000000ff0600720c */ /* 0x004fc80003f05070 */
[----:B------:R-:W-:-:S13]  /*07f0*/  ISETP.NE.AND.EX P0, PT, R7, RZ, PT, P0 ;  /* 0x000000ff0700720c */ /* 0x000fda0003f05300 */
[----:B------:R-:W-:Y:S05]  /*0800*/  @!P0 BRA `(.L_x_6) ;  /* 0x0000000000088947 */ /* 0x000fea0003800000 */
[----:B0-----:R2:W5:Y:S01]  /*0810*/  LD.E R23, desc[UR52][R6.64] ;  /* 0x0000003406177980 */ /* 0x001562000c101900 */
[----:B------:R-:W-:Y:S05]  /*0820*/  BRA `(.L_x_7) ;  /* 0x0000000000247947 */ /* 0x000fea0003800000 */
.L_x_6:
[----:B------:R-:W-:Y:S02]  /*0830*/  ULDC.64 UR4, c[0x0][0x590] ;  /* 0x0001640000047ab9 */ /* 0x000fe40000000a00 */
[----:B------:R-:W-:-:S04]  /*0840*/  ISETP.NE.U32.AND P0, PT, RZ, UR4, PT ;  /* 0x00000004ff007c0c */ /* 0x000fc8000bf05070 */
[----:B------:R-:W-:-:S13]  /*0850*/  ISETP.NE.AND.EX P0, PT, RZ, UR5, PT, P0 ;  /* 0x00000005ff007c0c */ /* 0x000fda000bf05300 */
[----:B------:R-:W-:Y:S05]  /*0860*/  @!P0 BRA `(.L_x_8) ;  /* 0x00000000000c8947 */ /* 0x000fea0003800000 */
[----:B-1----:R-:W0:Y:S02]  /*0870*/  LDC.64 R6, c[0x0][0x590] ;  /* 0x00016400ff067b82 */ /* 0x002e240000000a00 */
[----:B0-----:R0:W5:Y:S01]  /*0880*/  LDG.E R23, desc[UR52][R6.64] ;  /* 0x0000003406177981 */ /* 0x001162000c1e1900 */
[----:B------:R-:W-:Y:S05]  /*0890*/  BRA `(.L_x_7) ;  /* 0x0000000000087947 */ /* 0x000fea0003800000 */
.L_x_8:
[----:B------:R-:W-:Y:S02]  /*08a0*/  ULDC UR4, c[0x0][0x584] ;  /* 0x0001610000047ab9 */ /* 0x000fe40000000800 */
[----:B0-----:R-:W-:-:S07]  /*08b0*/  IMAD.U32 R23, RZ, RZ, UR4 ;  /* 0x00000004ff177e24 */ /* 0x001fce000f8e00ff */
.L_x_7:
[----:B------:R-:W3:Y:S01]  /*08c0*/  S2UR UR10, SR_CTAID.Y ;  /* 0x00000000000a79c3 */ /* 0x000ee20000002600 */
[----:B------:R-:W-:Y:S01]  /*08d0*/  ULDC UR5, c[0x0][0x65c] ;  /* 0x0001970000057ab9 */ /* 0x000fe20000000800 */
[----:B------:R-:W-:Y:S01]  /*08e0*/  UISETP.NE.AND UP0, UPT, UR15, 0x2, UPT ;  /* 0x000000020f00788c */ /* 0x000fe2000bf05270 */
[----:B------:R-:W-:Y:S01]  /*08f0*/  IMAD.MOV.U32 R18, RZ, RZ, -0x1 ;  /* 0xffffffffff127424 */ /* 0x000fe200078e00ff */
[----:B------:R-:W-:Y:S01]  /*0900*/  UISETP.NE.AND UP2, UPT, UR5, 0x1, UPT ;  /* 0x000000010500788c */ /* 0x000fe2000bf45270 */
[----:B------:R-:W-:Y:S02]  /*0910*/  IMAD.MOV.U32 R2, RZ, RZ, -0x1 ;  /* 0xffffffffff027424 */ /* 0x000fe400078e00ff */
[----:B------:R-:W-:Y:S01]  /*0920*/  IMAD.MOV.U32 R19, RZ, RZ, -0x1 ;  /* 0xffffffffff137424 */ /* 0x000fe200078e00ff */
[----:B------:R-:W4:Y:S01]  /*0930*/  S2UR UR4, SR_CTAID.X ;  /* 0x00000000000479c3 */ /* 0x000f220000002500 */
[----:B------:R-:W-:-:S06]  /*0940*/  UP2UR UR45, UPR, URZ, 0x4 ;  /* 0x000000043f2d7883 */ /* 0x000fcc0008000000 */
[----:B------:R-:W-:Y:S01]  /*0950*/  @UP2 ULDC UR12, c[0x0][0x10] ;  /* 0x00000400000c2ab9 */ /* 0x000fe20000000800 */
[----:B------:R-:W-:Y:S01]  /*0960*/  @UP2 UMOV UR7, URZ ;  /* 0x0000003f00072c82 */ /* 0x000fe20008000000 */
[----:B------:R-:W-:Y:S01]  /*0970*/  @UP2 UMOV UR5, URZ ;  /* 0x0000003f00052c82 */ /* 0x000fe20008000000 */
[----:B012---:R-:W0:Y:S01]  /*0980*/  LDC.64 R6, c[0x0][0x650] ;  /* 0x00019400ff067b82 */ /* 0x007e220000000a00 */
[----:B---3--:R-:W-:Y:S02]  /*0990*/  @UP2 UMOV UR9, UR10 ;  /* 0x0000000a00092c82 */ /* 0x008fe40008000000 */
[----:B------:R-:W-:Y:S01]  /*09a0*/  @UP2 UMOV UR6, UR9 ;  /* 0x0000000900062c82 */ /* 0x000fe20008000000 */
[----:B------:R-:W-:Y:S01]  /*09b0*/  @!UP2 UMOV UR9, UR10 ;  /* 0x0000000a0009ac82 */ /* 0x000fe20008000000 */
[----:B----4-:R-:W-:-:S03]  /*09c0*/  @UP2 UIMAD.WIDE.U32 UR12, UR4, UR12, UR6 ;  /* 0x0000000c040c22a5 */ /* 0x010fc6000f8e0006 */
[----:B------:R-:W-:Y:S01]  /*09d0*/  @!UP2 ULDC UR6, c[0x0][0xc] ;  /* 0x000003000006aab9 */ /* 0x000fe20000000800 */
[----:B------:R-:W-:Y:S01]  /*09e0*/  @UP2 UIADD3 UR14, UR13, UR5, URZ ;  /* 0x000000050d0e2290 */ /* 0x000fe2000fffe03f */
[----:B------:R-:W-:Y:S02]  /*09f0*/  ULDC UR10, c[0x0][0xc] ;  /* 0x00000300000a7ab9 */ /* 0x000fe40000000800 */
[----:B------:R-:W-:Y:S01]  /*0a00*/  UMOV UR5, URZ ;  /* 0x0000003f00057c82 */ /* 0x000fe20008000000 */
[----:B------:R-:W-:Y:S01]  /*0a10*/  ULDC UR11, c[0x0][0x10] ;  /* 0x00000400000b7ab9 */ /* 0x000fe20000000800 */
[----:B------:R-:W-:Y:S02]  /*0a20*/  @!UP2 UIMAD.WIDE.U32 UR6, UR6, UR9, UR4 ;  /* 0x000000090606a2a5 */ /* 0x000fe4000f8e0004 */
[----:B------:R-:W-:Y:S01]  /*0a30*/  UIMAD.WIDE.U32 UR10, UR10, UR11, URZ ;  /* 0x0000000b0a0a72a5 */ /* 0x000fe2000f8e003f */
[----:B------:R-:W-:-:S03]  /*0a40*/  ULDC UR13, c[0x0][0x14] ;  /* 0x00000500000d7ab9 */ /* 0x000fc60000000800 */
[----:B------:R-:W-:Y:S02]  /*0a50*/  UIMAD.WIDE.U32 UR54, UR10, UR13, URZ ;  /* 0x0000000d0a3672a5 */ /* 0x000fe4000f8e003f */
[----:B------:R-:W-:Y:S01]  /*0a60*/  UIMAD UR37, UR11, UR13, URZ ;  /* 0x0000000d0b2572a4 */ /* 0x000fe2000f8e023f */
[----:B------:R-:W-:Y:S01]  /*0a70*/  @!UP2 UMOV UR12, UR6 ;  /* 0x00000006000cac82 */ /* 0x000fe20008000000 */
[----:B------:R-:W-:Y:S02]  /*0a80*/  @!UP2 UMOV UR14, UR7 ;  /* 0x00000007000eac82 */ /* 0x000fe40008000000 */
[----:B------:R-:W-:Y:S02]  /*0a90*/  UIADD3 UR37, UR55, UR37, URZ ;  /* 0x0000002537257290 */ /* 0x000fe4000fffe03f */
[----:B------:R-:W-:-:S04]  /*0aa0*/  UIADD3 UR6, UP1, UR12, UR54, URZ ;  /* 0x000000360c067290 */ /* 0x000fc8000ff3e03f */
[----:B------:R-:W-:Y:S02]  /*0ab0*/  UIADD3.X UR7, UR14, UR37, URZ, UP1, !UPT ;  /* 0x000000250e077290 */ /* 0x000fe40008ffe43f */
[----:B------:R-:W-:Y:S02]  /*0ac0*/  USEL UR6, UR6, UR12, !UP0 ;  /* 0x0000000c06067287 */ /* 0x000fe4000c000000 */
[----:B------:R-:W-:-:S04]  /*0ad0*/  USEL UR7, UR7, UR14, !UP0 ;  /* 0x0000000e07077287 */ /* 0x000fc8000c000000 */
[----:B0-----:R-:W-:Y:S01]  /*0ae0*/  ISETP.LE.U32.AND P0, PT, R6, UR6, PT ;  /* 0x0000000606007c0c */ /* 0x001fe2000bf03070 */
[----:B------:R-:W-:Y:S02]  /*0af0*/  IMAD.U32 R16, RZ, RZ, UR6 ;  /* 0x00000006ff107e24 */ /* 0x000fe4000f8e00ff */
[----:B------:R-:W-:Y:S02]  /*0b00*/  IMAD.U32 R0, RZ, RZ, UR7 ;  /* 0x00000007ff007e24 */ /* 0x000fe4000f8e00ff */
[----:B------:R-:W-:-:S03]  /*0b10*/  IMAD.U32 R17, RZ, RZ, UR7 ;  /* 0x00000007ff117e24 */ /* 0x000fc6000f8e00ff */
[----:B------:R-:W-:Y:S02]  /*0b20*/  ISETP.GE.U32.AND.EX P0, PT, R0, R7, PT, P0 ;  /* 0x000000070000720c */ /* 0x000fe40003f06100 */
[----:B------:R-:W-:-:S11]  /*0b30*/  PRMT R0, RZ, 0x7610, R0 ;  /* 0x00007610ff007816 */ /* 0x000fd60000000000 */
[----:B------:R-:W-:Y:S05]  /*0b40*/  @P0 BRA `(.L_x_9) ;  /* 0x00000004008c0947 */ /* 0x000fea0003800000 */
[----:B------:R-:W-:Y:S01]  /*0b50*/  I2FP.F32.U32 R0, UR4 ;  /* 0x0000000400007c45 */ /* 0x000fe20008201000 */
[----:B------:R-:W-:Y:S01]  /*0b60*/  ULDC.64 UR16, c[0x0][0x628] ;  /* 0x00018a0000107ab9 */ /* 0x000fe20000000a00 */
[----:B------:R-:W-:Y:S01]  /*0b70*/  ULDC UR6, c[0x0][0x150] ;  /* 0x0000540000067ab9 */ /* 0x000fe20000000800 */
[----:B------:R-:W-:Y:S01]  /*0b80*/  ISETP.NE.U32.AND P0, PT, RZ, UR16, PT ;  /* 0x00000010ff007c0c */ /* 0x000fe2000bf05070 */
[----:B------:R-:W-:Y:S01]  /*0b90*/  ULDC UR15, c[0x0][0x630] ;  /* 0x00018c00000f7ab9 */ /* 0x000fe20000000800 */
[----:B------:R-:W-:Y:S01]  /*0ba0*/  FMUL R0, R0, UR6 ;  /* 0x0000000600007c20 */ /* 0x000fe20008400000 */
[----:B------:R-:W-:Y:S01]  /*0bb0*/  R2UR UR19, R16 ;  /* 0x00000000101372ca */ /* 0x000fe200000e0000 */
[----:B------:R-:W-:Y:S01]  /*0bc0*/  ULDC UR21, c[0x0][0x154] ;  /* 0x0000550000157ab9 */ /* 0x000fe20000000800 */
[----:B------:R-:W-:Y:S01]  /*0bd0*/  ISETP.NE.AND.EX P0, PT, RZ, UR17, PT, P0 ;  /* 0x00000011ff007c0c */ /* 0x000fe2000bf05300 */
[----:B------:R0:W1:Y:S01]  /*0be0*/  F2I.U32.TRUNC.NTZ R2, R0 ;  /* 0x0000000000027305 */ /* 0x000062000020f000 */
[----:B------:R-:W-:-:S02]  /*0bf0*/  R2UR UR20, R17 ;  /* 0x00000000111472ca */ /* 0x000fc400000e0000 */
[----:B------:R-:W-:Y:S02]  /*0c00*/  R2UR UR6, R16 ;  /* 0x00000000100672ca */ /* 0x000fe400000e0000 */
[----:B------:R-:W-:-:S07]  /*0c10*/  R2UR UR7, R17 ;  /* 0x00000000110772ca */ /* 0x000fce00000e0000 */
[----:B0-----:R-:W-:Y:S08]  /*0c20*/  @!P0 BRA `(.L_x_10) ;  /* 0x0000000000308947 */ /* 0x001ff00003800000 */
[----:B------:R-:W-:Y:S01]  /*0c30*/  R2UR UR6, R16 ;  /* 0x00000000100672ca */ /* 0x000fe200000e0000 */
[----:B------:R-:W-:Y:S01]  /*0c40*/  ULDC UR12, c[0x0][0x634] ;  /* 0x00018d00000c7ab9 */ /* 0x000fe20000000800 */
[----:B------:R-:W-:-:S11]  /*0c50*/  R2UR UR14, R17 ;  /* 0x00000000110e72ca */ /* 0x000fd600000e0000 */
[----:B------:R-:W-:-:S04]  /*0c60*/  UIADD3 UR12, UP1, UR6, UR12, URZ ;  /* 0x0000000c060c7290 */ /* 0x000fc8000ff3e03f */
[----:B------:R-:W-:-:S04]  /*0c70*/  UIADD3.X UR14, URZ, UR14, URZ, UP1, !UPT ;  /* 0x0000000e3f0e7290 */ /* 0x000fc80008ffe43f */
[----:B------:R-:W-:-:S04]  /*0c80*/  UIMAD.WIDE.U32 UR6, UR14, UR16, URZ ;  /* 0x000000100e0672a5 */ /* 0x000fc8000f8e003f */
[----:B------:R-:W-:Y:S02]  /*0c90*/  UIMAD.WIDE.U32 UR10, UP1, UR12, UR17, UR6 ;  /* 0x000000110c0a72a5 */ /* 0x000fe4000f820006 */
[----:B------:R-:W-:Y:S02]  /*0ca0*/  UIMAD.WIDE.U32 UR6, UR12, UR16, URZ ;  /* 0x000000100c0672a5 */ /* 0x000fe4000f8e003f */
[----:B------:R-:W-:Y:S02]  /*0cb0*/  UIADD3.X UR13, URZ, URZ, URZ, UP1, !UPT ;  /* 0x0000003f3f0d7290 */ /* 0x000fe40008ffe43f */
[----:B------:R-:W-:Y:S01]  /*0cc0*/  UIADD3 URZ, UP1, UR7, UR10, URZ ;  /* 0x0000000a073f7290 */ /* 0x000fe2000ff3e03f */
[----:B------:R-:W-:-:S03]  /*0cd0*/  UMOV UR12, UR11 ;  /* 0x0000000b000c7c82 */ /* 0x000fc60008000000 */
[----:B------:R-:W-:-:S12]  /*0ce0*/  UIMAD.WIDE.U32.X UR6, UR14, UR17, UR12, UP1 ;  /* 0x000000110e0672a5 */ /* 0x000fd800088e040c */
.L_x_10:
[----:B------:R-:W-:Y:S01]  /*0cf0*/  USHF.R.U64 UR5, UR6, UR15, UR7 ;  /* 0x0000000f06057299 */ /* 0x000fe20008001207 */
[----:B------:R-:W-:Y:S01]  /*0d00*/  I2FP.F32.U32 R0, UR9 ;  /* 0x0000000900007c45 */ /* 0x000fe20008201000 */
[----:B------:R-:W-:Y:S01]  /*0d10*/  USHF.R.U32.HI UR6, URZ, UR15, UR7 ;  /* 0x0000000f3f067299 */ /* 0x000fe20008011607 */
[----:B-1----:R-:W-:Y:S01]  /*0d20*/  R2UR UR14, R2 ;  /* 0x00000000020e72ca */ /* 0x002fe200000e0000 */
[----:B------:R-:W-:Y:S02]  /*0d30*/  UIADD3 UR17, UP1, URZ, -UR5, URZ ;  /* 0x800000053f117290 */ /* 0x000fe4000ff3e03f */
[----:B------:R-:W-:Y:S01]  /*0d40*/  FMUL R0, R0, UR21 ;  /* 0x0000001500007c20 */ /* 0x000fe20008400000 */
[----:B------:R-:W-:Y:S01]  /*0d50*/  ULDC.64 UR10, c[0x0][0x620] ;  /* 0x00018800000a7ab9 */ /* 0x000fe20000000a00 */
[----:B------:R-:W-:Y:S01]  /*0d60*/  UIADD3.X UR6, URZ, ~UR6, URZ, UP1, !UPT ;  /* 0x800000063f067290 */ /* 0x000fe20008ffe43f */
[----:B------:R-:W-:Y:S01]  /*0d70*/  UMOV UR12, UR19 ;  /* 0x00000013000c7c82 */ /* 0x000fe20008000000 */
[----:B------:R-:W-:-:S02]  /*0d80*/  UMOV UR13, UR20 ;  /* 0x00000014000d7c82 */ /* 0x000fc40008000000 */
[----:B------:R-:W-:Y:S01]  /*0d90*/  UIMAD UR6, UR6, UR10, URZ ;  /* 0x0000000a060672a4 */ /* 0x000fe2000f8e023f */
[----:B------:R-:W0:Y:S01]  /*0da0*/  F2I.U32.TRUNC.NTZ R0, R0 ;  /* 0x0000000000007305 */ /* 0x000e22000020f000 */
[----:B------:R-:W-:Y:S02]  /*0db0*/  UIMAD.WIDE.U32 UR12, UR17, UR10, UR12 ;  /* 0x0000000a110c72a5 */ /* 0x000fe4000f8e000c */
[----:B------:R-:W-:Y:S01]  /*0dc0*/  UIMAD UR17, UR17, UR11, UR6 ;  /* 0x0000000b111172a4 */ /* 0x000fe2000f8e0206 */
[----:B------:R-:W-:Y:S01]  /*0dd0*/  ULDC UR24, c[0x0][0x658] ;  /* 0x0001960000187ab9 */ /* 0x000fe20000000800 */
[----:B------:R-:W-:Y:S02]  /*0de0*/  UMOV UR22, 0xffffffff ;  /* 0xffffffff00167882 */ /* 0x000fe40000000000 */
[----:B------:R-:W-:Y:S01]  /*0df0*/  UIADD3 UR17, UR13, UR17, URZ ;  /* 0x000000110d117290 */ /* 0x000fe2000fffe03f */
[----:B------:R-:W-:Y:S01]  /*0e00*/  ULDC UR19, c[0x0][0x618] ;  /* 0x0001860000137ab9 */ /* 0x000fe20000000800 */
[----:B------:R-:W-:Y:S01]  /*0e10*/  ULDC.64 UR6, c[0x0][0x640] ;  /* 0x0001900000067ab9 */ /* 0x000fe20000000a00 */
[----:B------:R-:W-:Y:S01]  /*0e20*/  USHF.L.U32 UR13, UR22, UR24, URZ ;  /* 0x00000018160d7299 */ /* 0x000fe2000800063f */
[----:B------:R-:W-:Y:S01]  /*0e30*/  ISETP.NE.U32.AND P0, PT, RZ, UR6, PT ;  /* 0x00000006ff007c0c */ /* 0x000fe2000bf05070 */
[----:B------:R-:W-:-:S02]  /*0e40*/  USHF.R.U64 UR22, UR12, UR19, UR17 ;  /* 0x000000130c167299 */ /* 0x000fc40008001211 */
[----:B------:R-:W-:Y:S01]  /*0e50*/  USHF.R.U32.HI UR12, URZ, UR19, UR17 ;  /* 0x000000133f0c7299 */ /* 0x000fe20008011611 */
[----:B0-----:R-:W-:Y:S01]  /*0e60*/  R2UR UR16, R0 ;  /* 0x00000000001072ca */ /* 0x001fe200000e0000 */
[----:B------:R-:W-:Y:S01]  /*0e70*/  ULDC UR21, c[0x0][0x608] ;  /* 0x0001820000157ab9 */ /* 0x000fe20000000800 */
[----:B------:R-:W-:Y:S01]  /*0e80*/  ISETP.NE.AND.EX P0, PT, RZ, UR7, PT, P0 ;  /* 0x00000007ff007c0c */ /* 0x000fe2000bf05300 */
[----:B------:R-:W-:Y:S02]  /*0e90*/  USHF.R.U64 UR26, UR22, UR21, UR12 ;  /* 0x00000015161a7299 */ /* 0x000fe4000800120c */
[----:B------:R-:W-:Y:S01]  /*0ea0*/  USHF.R.U32.HI UR12, URZ, UR21, UR12 ;  /* 0x000000153f0c7299 */ /* 0x000fe2000801160c */
[----:B------:R-:W-:Y:S01]  /*0eb0*/  UMOV UR20, 0x1 ;  /* 0x0000000100147882 */ /* 0x000fe20000000000 */
[----:B------:R-:W-:Y:S02]  /*0ec0*/  UIADD3 UR14, -UR14, URZ, URZ ;  /* 0x0000003f0e0e7290 */ /* 0x000fe4000fffe13f */
[----:B------:R-:W-:-:S02]  /*0ed0*/  USHF.R.U64 UR27, UR26, UR24, UR12 ;  /* 0x000000181a1b7299 */ /* 0x000fc4000800120c */
[----:B------:R-:W-:Y:S01]  /*0ee0*/  USHF.L.U32 UR19, UR20, UR24, URZ ;  /* 0x0000001814137299 */ /* 0x000fe2000800063f */
[----:B------:R-:W-:Y:S01]  /*0ef0*/  ULDC UR15, c[0x0][0x144] ;  /* 0x00005100000f7ab9 */ /* 0x000fe20000000800 */
[----:B------:R-:W-:Y:S01]  /*0f00*/  ULDC UR10, c[0x0][0x600] ;  /* 0x00018000000a7ab9 */ /* 0x000fe20000000800 */
[----:B------:R-:W-:Y:S02]  /*0f10*/  ULOP3.LUT UR20, URZ, UR13, URZ, 0x33, !UPT ;  /* 0x0000000d3f147292 */ /* 0x000fe4000f8e333f */
[----:B------:R-:W-:Y:S02]  /*0f20*/  USHF.R.U32.HI UR13, URZ, UR24, UR12 ;  /* 0x000000183f0d7299 */ /* 0x000fe4000801160c */
[----:B------:R-:W-:Y:S02]  /*0f30*/  UIADD3 UR11, UR10, -0x1, URZ ;  /* 0xffffffff0a0b7890 */ /* 0x000fe4000fffe03f */
[----:B------:R-:W-:Y:S02]  /*0f40*/  UIADD3 UR23, -UR16, URZ, URZ ;  /* 0x0000003f10177290 */ /* 0x000fe4000fffe13f */
[----:B------:R-:W-:Y:S01]  /*0f50*/  UIMAD UR4, UR15, UR14, UR4 ;  /* 0x0000000e0f0472a4 */ /* 0x000fe2000f8e0204 */
[----:B------:R-:W-:Y:S01]  /*0f60*/  ULDC UR28, c[0x0][0x148] ;  /* 0x00005200001c7ab9 */ /* 0x000fe20000000800 */
[----:B------:R-:W-:Y:S01]  /*0f70*/  ULDC UR24, c[0x0][0x648] ;  /* 0x0001920000187ab9 */ /* 0x000fe20000000800 */
[----:B------:R-:W-:Y:S01]  /*0f80*/  ULDC UR25, c[0x0][0x638] ;  /* 0x00018e0000197ab9 */ /* 0x000fe20000000800 */
[----:B------:R-:W-:Y:S01]  /*0f90*/  UMOV UR12, UR27 ;  /* 0x0000001b000c7c82 */ /* 0x000fe20008000000 */
[----:B------:R-:W-:Y:S07]  /*0fa0*/  @!P0 BRA `(.L_x_11) ;  /* 0x0000000000308947 */ /* 0x000fee0003800000 */
[----:B------:R-:W-:Y:S02]  /*0fb0*/  ULDC UR16, c[0x0][0x64c] ;  /* 0x0001930000107ab9 */ /* 0x000fe40000000800 */
        /* <DEDUP_REMOVED lines=8> */
[----:B------:R-:W-:-:S07]  /*1040*/  UIMAD.WIDE.U32.X UR6, UR21, UR7, UR16, UP1 ;  /* 0x00000007150672a5 */ /* 0x000fce00088e0410 */
[----:B------:R-:W-:Y:S01]  /*1050*/  UMOV UR12, UR6 ;  /* 0x00000006000c7c82 */ /* 0x000fe20008000000 */
[----:B------:R-:W-:-:S05]  /*1060*/  UMOV UR13, UR7 ;  /* 0x00000007000d7c82 */ /* 0x000fca0008000000 */
.L_x_11:
[----:B------:R-:W-:Y:S01]  /*1070*/  UISETP.NE.AND UP1, UPT, UR45, URZ, UPT ;  /* 0x0000003f2d00728c */ /* 0x000fe2000bf25270 */
[----:B------:R-:W-:Y:S01]  /*1080*/  IMAD.MOV.U32 R0, RZ, RZ, 0x1 ;  /* 0x00000001ff007424 */ /* 0x000fe200078e00ff */
[----:B------:R-:W-:Y:S01]  /*1090*/  USHF.R.U64 UR6, UR12, UR24, UR13 ;  /* 0x000000180c067299 */ /* 0x000fe2000800120d */
[----:B------:R-:W-:Y:S01]  /*10a0*/  IMAD.U32 R19, RZ, RZ, UR5 ;  /* 0x00000005ff137e24 */ /* 0x000fe2000f8e00ff */
[----:B------:R-:W-:Y:S02]  /*10b0*/  ULOP3.LUT UR20, UR26, UR20, URZ, 0xc0, !UPT ;  /* 0x000000141a147292 */ /* 0x000fe4000f8ec03f */
[----:B------:R-:W-:Y:S02]  /*10c0*/  UIADD3 UR7, -UR6, URZ, URZ ;  /* 0x0000003f06077290 */ /* 0x000fe4000fffe13f */
[----:B------:R-:W-:Y:S02]  /*10d0*/  UIMAD UR19, UR19, UR6, UR20 ;  /* 0x00000006131372a4 */ /* 0x000fe4000f8e0214 */
[----:B------:R-:W-:-:S02]  /*10e0*/  ULOP3.LUT UR11, UR22, UR11, URZ, 0xc0, !UPT ;  /* 0x0000000b160b7292 */ /* 0x000fc4000f8ec03f */
[----:B------:R-:W-:Y:S02]  /*10f0*/  @UP1 UIMAD UR4, UR28, UR23, UR9 ;  /* 0x000000171c0412a4 */ /* 0x000fe4000f8e0209 */
[----:B------:R-:W-:-:S03]  /*1100*/  UIMAD UR6, UR7, UR25, UR27 ;  /* 0x00000019070672a4 */ /* 0x000fc6000f8e021b */
[----:B------:R-:W-:Y:S01]  /*1110*/  ULDC UR7, c[0x0][0x610] ;  /* 0x0001840000077ab9 */ /* 0x000fe20000000800 */
[----:B------:R-:W-:Y:S02]  /*1120*/  UIMAD UR6, UR6, UR10, UR11 ;  /* 0x0000000a060672a4 */ /* 0x000fe4000f8e020b */
[----:B------:R-:W-:-:S04]  /*1130*/  UIMAD UR4, UR19, UR7, UR4 ;  /* 0x00000007130472a4 */ /* 0x000fc8000f8e0204 */
[----:B------:R-:W-:Y:S02]  /*1140*/  USEL UR7, UR6, UR4, !UP1 ;  /* 0x0000000406077287 */ /* 0x000fe4000c800000 */
[----:B------:R-:W-:-:S04]  /*1150*/  USEL UR4, UR4, UR6, !UP1 ;  /* 0x0000000604047287 */ /* 0x000fc8000c800000 */
[----:B------:R-:W-:Y:S02]  /*1160*/  IMAD.U32 R2, RZ, RZ, UR7 ;  /* 0x00000007ff027e24 */ /* 0x000fe4000f8e00ff */
[----:B------:R-:W-:-:S07]  /*1170*/  IMAD.U32 R18, RZ, RZ, UR4 ;  /* 0x00000004ff127e24 */ /* 0x000fce000f8e00ff */
.L_x_9:
[----:B------:R-:W-:Y:S02]  /*1180*/  ULDC UR4, c[0x0][0x28c] ;  /* 0x0000a30000047ab9 */ /* 0x000fe40000000800 */
[----:B------:R-:W-:-:S04]  /*1190*/  UIADD3 UR4, UR4, 0xff, URZ ;  /* 0x000000ff04047890 */ /* 0x000fc8000fffe03f */
[----:B------:R-:W-:-:S04]  /*11a0*/  USHF.R.S32.HI UR5, URZ, 0x1f, UR4 ;  /* 0x0000001f3f057899 */ /* 0x000fc80008011404 */
[----:B------:R-:W-:-:S04]  /*11b0*/  ULEA.HI UR5, UR5, UR4, URZ, 0x8 ;  /* 0x0000000405057291 */ /* 0x000fc8000f8f403f */
[----:B------:R-:W-:Y:S01]  /*11c0*/  USHF.R.S32.HI UR38, URZ, 0x8, UR5 ;  /* 0x000000083f267899 */ /* 0x000fe20008011405 */
[----:B------:R-:W-:Y:S11]  /*11d0*/  @!P1 BRA `(.L_x_12) ;  /* 0x000000a000049947 */ /* 0x000ff60003800000 */
[----:B------:R-:W-:-:S06]  /*11e0*/  UISETP.GT.U32.AND UP1, UPT, UR18, 0x1, UPT ;  /* 0x000000011200788c */ /* 0x000fcc000bf24070 */
[----:B------:R-:W-:-:S13]  /*11f0*/  PLOP3.LUT P0, PT, PT, PT, UP1, 0x80, 0x0 ;  /* 0x000000000000781c */ /* 0x000fda0003f0f018 */
[----:B------:R-:W-:Y:S05]  /*1200*/  @P0 EXIT ;  /* 0x000000000000094d */ /* 0x000fea0003800000 */
.L_x_13:
[----:B------:R-:W-:-:S08]  /*1210*/  NOP ;  /* 0x0000000000007918 */ /* 0x000fd00000000000 */
[----:B------:R-:W0:Y:S02]  /*1220*/  USETMAXREG.TRY_ALLOC.CTAPOOL UP1, 0xe8 ;  /* 0x000000e8000079c8 */ /* 0x000e240008020600 */
[----:B0-----:R-:W-:-:S13]  /*1230*/  PLOP3.LUT P0, PT, PT, PT, UP1, 0x80, 0x0 ;  /* 0x000000000000781c */ /* 0x001fda0003f0f018 */
[----:B------:R-:W-:Y:S05]  /*1240*/  @!P0 BRA `(.L_x_13) ;  /* 0xfffffffc00f08947 */ /* 0x000fea000383ffff */
[----:B------:R-:W-:-:S13]  /*1250*/  LOP3.LUT P0, RZ, R0, 0xff, RZ, 0xc0, !PT ;  /* 0x000000ff00ff7812 */ /* 0x000fda000780c0ff */
[----:B------:R-:W-:Y:S05]  /*1260*/  @!P0 EXIT ;  /* 0x000000000000894d */ /* 0x000fea0003800000 */
[----:B------:R-:W-:Y:S01]  /*1270*/  SHF.R.S32.HI R0, RZ, 0x1f, R3 ;  /* 0x0000001fff007819 */ /* 0x000fe20000011403 */
[----:B------:R-:W0:Y:S01]  /*1280*/  S2UR UR5, SR_CgaCtaId ;  /* 0x00000000000579c3 */ /* 0x000e220000008800 */
[----:B------:R-:W-:Y:S01]  /*1290*/  UMOV UR40, 0x400 ;  /* 0x0000040000287882 */ /* 0x000fe20000000000 */
[----:B------:R-:W-:Y:S01]  /*12a0*/  USHF.R.U32.HI UR4, URZ, 0x1, UR38 ;  /* 0x000000013f047899 */ /* 0x000fe20008011626 */
[CC--:B------:R-:W-:Y:S01]  /*12b0*/  LEA.HI R4, R0.reuse, R3.reuse, RZ, 0x2 ;  /* 0x0000000300047211 */ /* 0x0c0fe200078f10ff */
[----:B------:R-:W-:Y:S01]  /*12c0*/  ULOP3.LUT UR44, UR38, 0x1, URZ, 0xc0, !UPT ;  /* 0x00000001262c7892 */ /* 0x000fe2000f8ec03f */
[----:B------:R-:W-:Y:S01]  /*12d0*/  LEA.HI R0, R0, R3, RZ, 0x5 ;  /* 0x0000000300007211 */ /* 0x000fe200078f28ff */
[----:B------:R-:W-:Y:S01]  /*12e0*/  ULDC.64 UR10, c[0x0][0x288] ;  /* 0x0000a200000a7ab9 */ /* 0x000fe20000000a00 */
[--C-:B------:R-:W-:Y:S01]  /*12f0*/  SHF.R.S32.HI R104, RZ, 0x2, R4.reuse ;  /* 0x00000002ff687819 */ /* 0x100fe20000011404 */
[----:B------:R-:W1:Y:S01]  /*1300*/  LDC.64 R6, c[0x0][0x5c8] ;  /* 0x00017200ff067b82 */ /* 0x000e620000000a00 */
[----:B------:R-:W-:Y:S01]  /*1310*/  SHF.R.S32.HI R5, RZ, 0x1f, R4 ;  /* 0x0000001fff057819 */ /* 0x000fe20000011404 */
[----:B------:R-:W-:Y:S01]  /*1320*/  UISETP.LT.AND UP1, UPT, UR38, 0x1, UPT ;  /* 0x000000012600788c */ /* 0x000fe2000bf21270 */
[----:B------:R-:W-:Y:S01]  /*1330*/  LOP3.LUT R4, R4, 0xfffffffc, RZ, 0xc0, !PT ;  /* 0xfffffffc04047812 */ /* 0x000fe200078ec0ff */
[----:B------:R-:W-:Y:S01]  /*1340*/  ULOP3.LUT UR4, UR4, 0x1, URZ, 0xc0, !UPT ;  /* 0x0000000104047892 */ /* 0x000fe2000f8ec03f */
[----:B------:R-:W-:Y:S01]  /*1350*/  LEA.HI R5, R5, R104, RZ, 0x3 ;  /* 0x0000006805057211 */ /* 0x000fe200078f18ff */
[----:B------:R-:W-:Y:S01]  /*1360*/  ULDC UR43, c[0x0][0x658] ;  /* 0x00019600002b7ab9 */ /* 0x000fe20000000800 */
[----:B------:R-:W-:Y:S01]  /*1370*/  UMOV UR6, 0xffffffff ;  /* 0xffffffff00067882 */ /* 0x000fe20000000000 */
[----:B------:R-:W-:Y:S01]  /*1380*/  IMAD.IADD R4, R3, 0x1, -R4 ;  /* 0x0000000103047824 */ /* 0x000fe200078e0a04 */
[----:B------:R-:W-:Y:S01]  /*1390*/  LOP3.LUT R5, R5, 0xfffffff8, RZ, 0xc0, !PT ;  /* 0xfffffff805057812 */ /* 0x000fe200078ec0ff */
[----:B------:R-:W-:Y:S01]  /*13a0*/  IMAD.U32 R3, RZ, RZ, UR10 ;  /* 0x0000000aff037e24 */ /* 0x000fe2000f8e00ff */
[----:B------:R-:W-:Y:S01]  /*13b0*/  ULDC UR8, c[0x0][0x284] ;  /* 0x0000a10000087ab9 */ /* 0x000fe20000000800 */
[----:B------:R-:W-:Y:S01]  /*13c0*/  IMAD.SHL.U32 R106, R4, 0x2, RZ ;  /* 0x00000002046a7824 */ /* 0x000fe200078e00ff */
[----:B------:R-:W-:Y:S01]  /*13d0*/  USEL UR44, UR44, URZ, !UP0 ;  /* 0x0000003f2c2c7287 */ /* 0x000fe2000c000000 */
[----:B------:R-:W-:Y:S01]  /*13e0*/  IMAD.IADD R104, R104, 0x1, -R5 ;  /* 0x0000000168687824 */ /* 0x000fe200078e0a05 */
[----:B------:R-:W-:Y:S01]  /*13f0*/  SHF.R.S32.HI R5, RZ, 0x5, R0 ;  /* 0x00000005ff057819 */ /* 0x000fe20000011400 */
[----:B------:R-:W-:Y:S01]  /*1400*/  VIADD R0, R111, 0xffffffff ;  /* 0xffffffff6f007836 */ /* 0x000fe20000000000 */
[----:B0-----:R-:W-:Y:S01]  /*1410*/  ULEA UR40, UR5, UR40, 0x18 ;  /* 0x0000002805287291 */ /* 0x001fe2000f8ec03f */
[----:B------:R-:W-:Y:S01]  /*1420*/  IMAD R110, R4, -0x2, R3 ;  /* 0xfffffffe046e7824 */ /* 0x000fe200078e0203 */
[--C-:B------:R-:W-:Y:S01]  /*1430*/  SHF.R.S32.HI R105, RZ, 0x1f, R104.reuse ;  /* 0x0000001fff697819 */ /* 0x100fe20000011468 */
[C-C-:B------:R-:W-:Y:S01]  /*1440*/  IMAD R113, R5.reuse, -0x10, -R104.reuse ;  /* 0xfffffff005717824 */ /* 0x140fe200078e0a68 */
[C---:B------:R-:W-:Y:S01]  /*1450*/  ISETP.NE.AND P0, PT, R0.reuse, RZ, PT ;  /* 0x000000ff0000720c */ /* 0x040fe20003f05270 */
[----:B------:R-:W-:Y:S01]  /*1460*/  IMAD.SHL.U32 R0, R0, 0x8, RZ ;  /* 0x0000000800007824 */ /* 0x000fe200078e00ff */
[----:B------:R-:W-:Y:S01]  /*1470*/  UIADD3 UR50, UR40, 0x30, URZ ;  /* 0x0000003028327890 */ /* 0x000fe2000fffe03f */
[----:B------:R-:W-:Y:S01]  /*1480*/  IMAD.WIDE R104, R5, 0x10, R104 ;  /* 0x0000001005687825 */ /* 0x000fe200078e0268 */
[----:B------:R-:W-:Y:S01]  /*1490*/  USEL UR46, UR38, 0x1, UP1 ;  /* 0x00000001262e7887 */ /* 0x000fe20008800000 */
[----:B-1----:R-:W-:Y:S01]  /*14a0*/  SHF.L.U64.HI R108, R6, 0x3, R7 ;  /* 0x00000003066c7819 */ /* 0x002fe20000010207 */
[----:B------:R-:W-:Y:S01]  /*14b0*/  USHF.L.U32 UR6, UR6, UR43, URZ ;  /* 0x0000002b06067299 */ /* 0x000fe2000800063f */
[----:B------:R-:W-:Y:S01]  /*14c0*/  LOP3.LUT R0, R0, 0x8, RZ, 0xc0, !PT ;  /* 0x0000000800007812 */ /* 0x000fe200078ec0ff */
[----:B------:R-:W-:Y:S01]  /*14d0*/  UISETP.EQ.U32.AND UP0, UPT, UR4, 0x1, !UP0 ;  /* 0x000000010400788c */ /* 0x000fe2000c702070 */
[----:B------:R-:W-:Y:S01]  /*14e0*/  IMAD.SHL.U32 R109, R6, 0x8, RZ ;  /* 0x00000008066d7824 */ /* 0x000fe200078e00ff */
[----:B------:R-:W-:Y:S01]  /*14f0*/  SEL R114, RZ, 0x1, P0 ;  /* 0x00000001ff727807 */ /* 0x000fe20000000000 */
[----:B------:R-:W-:Y:S01]  /*1500*/  VIADD R113, R113, UR8 ;  /* 0x0000000871717c36 */ /* 0x000fe20008000000 */
[----:B------:R-:W-:Y:S01]  /*1510*/  LEA R111, R111, UR50, 0x3 ;  /* 0x000000326f6f7c11 */ /* 0x000fe2000f8e18ff */
[----:B------:R-:W-:Y:S01]  /*1520*/  ULDC UR42, c[0x0][0x600] ;  /* 0x00018000002a7ab9 */ /* 0x000fe20000000800 */
[C---:B------:R-:W-:Y:S01]  /*1530*/  LOP3.LUT R115, R0.reuse, 0x8, RZ, 0x3c, !PT ;  /* 0x0000000800737812 */ /* 0x040fe200078e3cff */
[----:B------:R-:W-:Y:S01]  /*1540*/  UMOV UR7, 0x1 ;  /* 0x0000000100077882 */ /* 0x000fe20000000000 */
[----:B------:R-:W-:Y:S01]  /*1550*/  LOP3.LUT R112, R0, 0x18, RZ, 0x3c, !PT ;  /* 0x0000001800707812 */ /* 0x000fe200078e3cff */
[----:B------:R-:W-:Y:S01]  /*1560*/  ULOP3.LUT UR49, UR39, 0x1, URZ, 0xfc, !UPT ;  /* 0x0000000127317892 */ /* 0x000fe2000f8efc3f */
[----:B------:R-:W-:Y:S01]  /*1570*/  SHF.R.S32.HI R107, RZ, 0x1f, R106 ;  /* 0x0000001fff6b7819 */ /* 0x000fe2000001146a */
[----:B------:R-:W-:-:S02]  /*1580*/  USHF.L.U64.HI UR36, UR54, 0x1, UR37 ;  /* 0x0000000136247899 */ /* 0x000fc40008010225 */
[----:B------:R-:W-:Y:S02]  /*1590*/  UIADD3 UR41, UR11, 0x1fe, URZ ;  /* 0x000001fe0b297890 */ /* 0x000fe4000fffe03f */
[----:B------:R-:W-:Y:S02]  /*15a0*/  UIADD3 UR42, UR42, -0x1, URZ ;  /* 0xffffffff2a2a7890 */ /* 0x000fe4000fffe03f */
[----:B------:R-:W-:Y:S02]  /*15b0*/  USHF.L.U32 UR43, UR7, UR43, URZ ;  /* 0x0000002b072b7299 */ /* 0x000fe4000800063f */
[----:B------:R-:W-:Y:S02]  /*15c0*/  UIADD3 UR46, -UR46, UR38, URZ ;  /* 0x000000262e2e7290 */ /* 0x000fe4000fffe13f */
[----:B------:R-:W-:Y:S02]  /*15d0*/  ULOP3.LUT UR47, URZ, UR6, URZ, 0x33, !UPT ;  /* 0x000000063f2f7292 */ /* 0x000fe4000f8e333f */
[----:B------:R-:W-:-:S12]  /*15e0*/  USEL UR48, URZ, 0x1, !UP0 ;  /* 0x000000013f307887 */ /* 0x000fd8000c000000 */
.L_x_193:
[----:B------:R-:W-:-:S04]  /*15f0*/  SHF.L.U32 R0, R114, 0x1f, RZ ;  /* 0x0000001f72007819 */ /* 0x000fc800000006ff */
[----:B------:R-:W0:Y:S02]  /*1600*/  SYNCS.PHASECHK.TRANS64.TRYWAIT P0, [R111+URZ+-0x8], R0 ;  /* 0xfffff8006f0075a7 */ /* 0x000e24000800017f */
[----:B012345:R-:W-:Y:S05]  /*1610*/  @!P0 BRA `(.L_x_14) ;  /* 0x000000ac00288947 */ /* 0x03ffea0003800000 */
.L_x_213:
[----:B------:R-:W-:Y:S02]  /*1620*/  ULDC UR4, c[0x0][0x28c] ;  /* 0x0000a30000047ab9 */ /* 0x000fe40000000800 */
[----:B------:R-:W-:-:S13]  /*1630*/  ISETP.LT.AND P0, PT, RZ, UR4, PT ;  /* 0x00000004ff007c0c */ /* 0x000fda000bf01270 */
[----:B------:R-:W-:Y:S05]  /*1640*/  @P0 BRA `(.L_x_15) ;  /* 0x0000000000400947 */ /* 0x000fea0003800000 */
[----:B0-----:R-:W-:Y:S01]  /*1650*/  MOV R0, 0x0 ;  /* 0x0000000000007802 */ /* 0x001fe20000000f00 */
[----:B------:R-:W-:Y:S01]  /*1660*/  ULDC.64 UR4, c[0x4][0x68] ;  /* 0x01001a0000047ab9 */ /* 0x000fe20000000a00 */
[----:B------:R-:W-:Y:S01]  /*1670*/  ULDC.64 UR6, c[0x4][0x8] ;  /* 0x0100020000067ab9 */ /* 0x000fe20000000a00 */
[----:B------:R-:W-:Y:S01]  /*1680*/  IMAD.U32 R4, RZ, RZ, UR4 ;  /* 0x00000004ff047e24 */ /* 0x000fe2000f8e00ff */
[----:B------:R0:W1:Y:S01]  /*1690*/  LDC.64 R14, c[0x4][R0] ;  /* 0x01000000000e7b82 */ /* 0x0000620000000a00 */
[----:B------:R-:W-:Y:S01]  /*16a0*/  IMAD.U32 R5, RZ, RZ, UR5 ;  /* 0x00000005ff057e24 */ /* 0x000fe2000f8e00ff */
[----:B------:R-:W-:Y:S01]  /*16b0*/  ULDC.64 UR4, c[0x4][0x70] ;  /* 0x01001c0000047ab9 */ /* 0x000fe20000000a00 */
[----:B------:R-:W-:Y:S02]  /*16c0*/  IMAD.U32 R10, RZ, RZ, UR6 ;  /* 0x00000006ff0a7e24 */ /* 0x000fe4000f8e00ff */
[----:B------:R-:W-:Y:S02]  /*16d0*/  IMAD.U32 R6, RZ, RZ, UR4 ;  /* 0x00000004ff067e24 */ /* 0x000fe4000f8e00ff */
[----:B------:R-:W-:-:S02]  /*16e0*/  IMAD.U32 R7, RZ, RZ, UR5 ;  /* 0x00000005ff077e24 */ /* 0x000fc4000f8e00ff */
[----:B------:R-:W-:Y:S02]  /*16f0*/  IMAD.U32 R11, RZ, RZ, UR7 ;  /* 0x00000007ff0b7e24 */ /* 0x000fe4000f8e00ff */
[----:B------:R-:W-:Y:S02]  /*1700*/  IMAD.MOV.U32 R8, RZ, RZ, 0x1e1 ;  /* 0x000001e1ff087424 */ /* 0x000fe400078e00ff */
[----:B------:R-:W-:Y:S02]  /*1710*/  IMAD.MOV.U32 R12, RZ, RZ, 0x1 ;  /* 0x00000001ff0c7424 */ /* 0x000fe400078e00ff */
[----:B0-----:R-:W-:-:S07]  /*1720*/  IMAD.MOV.U32 R13, RZ, RZ, RZ ;  /* 0x000000ffff0d7224 */ /* 0x001fce00078e00ff */
[----:B------:R-:W-:-:S07]  /*1730*/  LEPC R20, `(.L_x_15) ;  /* 0x000000001014794e */ /* 0x000fce0000000000 */
[----:B-1---5:R-:W-:Y:S05]  /*1740*/  CALL.ABS.NOINC R14 ;  /* 0x000000000e007343 */ /* 0x022fea0003c00000 */
.L_x_15:
[----:B0-----:R-:W-:-:S05]  /*1750*/  IMAD.U32 R0, RZ, RZ, UR49 ;  /* 0x00000031ff007e24 */ /* 0x001fca000f8e00ff */
[----:B------:R-:W-:-:S13]  /*1760*/  ISETP.NE.AND P0, PT, R0, 0x3, PT ;  /* 0x000000030000780c */ /* 0x000fda0003f05270 */
[----:B------:R-:W-:Y:S05]  /*1770*/  @!P0 BRA `(.L_x_16) ;  /* 0x0000000000048947 */ /* 0x000fea0003800000 */
[----:B------:R-:W-:Y:S01]  /*1780*/  BPT.TRAP 0x1 ;  /* 0x000000040000795c */ /* 0x000fe20000300000 */
.L_x_16:
[----:B------:R-:W-:Y:S02]  /*1790*/  IMAD.U32 R3, RZ, RZ, UR44 ;  /* 0x0000002cff037e24 */ /* 0x000fe4000f8e00ff */
[----:B------:R-:W-:-:S03]  /*17a0*/  IMAD.U32 R0, RZ, RZ, UR48 ;  /* 0x00000030ff007e24 */ /* 0x000fc6000f8e00ff */
[----:B------:R-:W-:Y:S02]  /*17b0*/  LEA R3, R3, UR40, 0x3 ;  /* 0x0000002803037c11 */ /* 0x000fe4000f8e18ff */
[----:B------:R-:W-:-:S04]  /*17c0*/  SHF.L.U32 R0, R0, 0x1f, RZ ;  /* 0x0000001f00007819 */ /* 0x000fc800000006ff */
[----:B------:R0:W1:Y:S01]  /*17d0*/  SYNCS.PHASECHK.TRANS64.TRYWAIT P1, [R3+URZ], R0 ;  /* 0x00000000030075a7 */ /* 0x000062000802017f */
[----:B------:R-:W-:Y:S05]  /*17e0*/  @!P0 BRA `(.L_x_17) ;  /* 0x0000000000048947 */ /* 0x000fea0003800000 */
[----:B------:R-:W-:Y:S01]  /*17f0*/  BPT.TRAP 0x1 ;  /* 0x000000040000795c */ /* 0x000fe20000300000 */
.L_x_17:
[----:B------:R-:W-:-:S05]  /*1800*/  IMAD.U32 R4, RZ, RZ, UR46 ;  /* 0x0000002eff047e24 */ /* 0x000fca000f8e00ff */
[----:B------:R-:W-:Y:S01]  /*1810*/  ISETP.GE.AND P2, PT, R4, 0x1, PT ;  /* 0x000000010400780c */ /* 0x000fe20003f46270 */
[----:B-1----:R-:W-:-:S12]  /*1820*/  @P1 BRA `(.L_x_18) ;  /* 0x0000000000081947 */ /* 0x002fd80003800000 */
[----:B------:R-:W1:Y:S02]  /*1830*/  SYNCS.PHASECHK.TRANS64.TRYWAIT P1, [R3+URZ], R0 ;  /* 0x00000000030075a7 */ /* 0x000e64000802017f */
[----:B-1----:R-:W-:Y:S05]  /*1840*/  @!P1 BRA `(.L_x_19) ;  /* 0x000000a800b09947 */ /* 0x002fea0003800000 */
.L_x_18:
[----:B------:R-:W-:Y:S05]  /*1850*/  WARPSYNC.ALL ;  /* 0x0000000000007948 */ /* 0x000fea0003800000 */
[----:B------:R-:W-:Y:S01]  /*1860*/  UIADD3 UR5, UR40, 0x100, URZ ;  /* 0x0000010028057890 */ /* 0x000fe2000fffe03f */
[----:B------:R-:W-:Y:S01]  /*1870*/  WARPGROUP.ARRIVE ;  /* 0x00000000000079c5 */ /* 0x000fe20000000000 */
[----:B------:R-:W-:Y:S02]  /*1880*/  UIADD3 UR4, UR40, 0x10100, URZ ;  /* 0x0001010028047890 */ /* 0x000fe4000fffe03f */
[----:B------:R-:W-:Y:S02]  /*1890*/  USHF.R.U32.HI UR5, URZ, 0x4, UR5 ;  /* 0x000000043f057899 */ /* 0x000fe40008011605 */
[----:B------:R-:W-:-:S02]  /*18a0*/  USHF.R.U32.HI UR4, URZ, 0x4, UR4 ;  /* 0x000000043f047899 */ /* 0x000fc40008011604 */
[----:B------:R-:W-:Y:S02]  /*18b0*/  ULOP3.LUT UR5, UR5, 0x3fff, URZ, 0xc0, !UPT ;  /* 0x00003fff05057892 */ /* 0x000fe4000f8ec03f */
[----:B------:R-:W-:Y:S02]  /*18c0*/  ULOP3.LUT UR4, UR4, 0x3fff, URZ, 0xc0, !UPT ;  /* 0x00003fff04047892 */ /* 0x000fe4000f8ec03f */
[----:B------:R-:W-:Y:S02]  /*18d0*/  ULOP3.LUT UR9, UR5, 0x10000, URZ, 0xfc, !UPT ;  /* 0x0001000005097892 */ /* 0x000fe4000f8efc3f */
[----:B------:R-:W-:Y:S02]  /*18e0*/  ULOP3.LUT UR8, UR4, 0x10000, URZ, 0xfc, !UPT ;  /* 0x0001000004087892 */ /* 0x000fe4000f8efc3f */
[----:B------:R-:W-:Y:S02]  /*18f0*/  ULEA UR11, UR44, UR9, 0xb ;  /* 0x000000092c0b7291 */ /* 0x000fe4000f8e583f */
[----:B------:R-:W-:Y:S01]  /*1900*/  UIMAD UR10, UR44, 0x1400, UR8 ;  /* 0x000014002c0a78a4 */ /* 0x000fe2000f8e0208 */
[----:B------:R-:W-:Y:S01]  /*1910*/  UMOV UR5, 0x40000040 ;  /* 0x4000004000057882 */ /* 0x000fe20000000000 */
[----:B------:R-:W-:-:S02]  /*1920*/  UMOV UR7, 0x40000040 ;  /* 0x4000004000077882 */ /* 0x000fc40000000000 */
[----:B------:R-:W-:Y:S01]  /*1930*/  UIADD3 UR12, UR10, 0x100, URZ ;  /* 0x000001000a0c7890 */ /* 0x000fe2000fffe03f */
[----:B------:R-:W-:Y:S02]  /*1940*/  UMOV UR4, UR11 ;  /* 0x0000000b00047c82 */ /* 0x000fe40008000000 */
[----:B------:R-:W-:Y:S01]  /*1950*/  UMOV UR6, UR10 ;  /* 0x0000000a00067c82 */ /* 0x000fe20008000000 */
[----:B------:R-:W-:Y:S01]  /*1960*/  UIADD3 UR13, UR10, 0x200, URZ ;  /* 0x000002000a0d7890 */ /* 0x000fe2000fffe03f */
[----:B------:R-:W-:Y:S01]  /*1970*/  HGMMA.64x32x16.F32.BF16 R88, gdesc[UR4], RZ, !UPT, gsb0 ;  /* 0x00600000045879f0 */ /* 0x000fe2000c0018ff */
[----:B------:R-:W-:Y:S01]  /*1980*/  UMOV UR7, 0x40000040 ;  /* 0x4000004000077882 */ /* 0x000fe20000000000 */
[----:B------:R-:W-:Y:S01]  /*1990*/  UMOV UR6, UR12 ;  /* 0x0000000c00067c82 */ /* 0x000fe20008000000 */
[----:B------:R-:W-:Y:S02]  /*19a0*/  UIADD3 UR14, UR10, 0x300, URZ ;  /* 0x000003000a0e7890 */ /* 0x000fe4000fffe03f */
[----:B------:R-:W-:Y:S01]  /*19b0*/  UIADD3 UR12, UR10, 0x400, URZ ;  /* 0x000004000a0c7890 */ /* 0x000fe2000fffe03f */
[----:B------:R-:W-:-:S02]  /*19c0*/  WARPGROUP.DEPBAR.LE gsb0, 0x0 ;  /* 0x00008000000079c5 */ /* 0x000fc40000010000 */
[----:B------:R-:W-:-:S06]  /*19d0*/  WARPGROUP.ARRIVE ;  /* 0x00000000000079c5 */ /* 0x000fcc0000000000 */
[----:B------:R-:W-:Y:S01]  /*19e0*/  HGMMA.64x32x16.F32.BF16 R72, gdesc[UR4], RZ, !UPT, gsb0 ;  /* 0x00600000044879f0 */ /* 0x000fe2000c0018ff */
[----:B------:R-:W-:Y:S01]  /*19f0*/  UMOV UR6, UR13 ;  /* 0x0000000d00067c82 */ /* 0x000fe20008000000 */
[----:B------:R-:W-:Y:S01]  /*1a00*/  UMOV UR7, 0x40000040 ;  /* 0x4000004000077882 */ /* 0x000fe20000000000 */
[----:B------:R-:W-:Y:S01]  /*1a10*/  UIADD3 UR13, UR10, 0x202, URZ ;  /* 0x000002020a0d7890 */ /* 0x000fe2000fffe03f */
[----:B------:R-:W-:Y:S02]  /*1a20*/  WARPGROUP.DEPBAR.LE gsb0, 0x0 ;  /* 0x00008000000079c5 */ /* 0x000fe40000010000 */
        /* <DEDUP_REMOVED lines=14> */
[----:B------:R-:W-:Y:S02]  /*1b10*/  UIADD3 UR4, UR11, 0x2, URZ ;  /* 0x000000020b047890 */ /* 0x000fe4000fffe03f */
[----:B------:R-:W-:Y:S01]  /*1b20*/  UIADD3 UR6, UR10, 0x2, URZ ;  /* 0x000000020a067890 */ /* 0x000fe2000fffe03f */
[----:B------:R-:W-:Y:S01]  /*1b30*/  UMOV UR5, 0x40000040 ;  /* 0x4000004000057882 */ /* 0x000fe20000000000 */
[----:B------:R-:W-:Y:S01]  /*1b40*/  UMOV UR7, 0x40000040 ;  /* 0x4000004000077882 */ /* 0x000fe20000000000 */
[----:B------:R-:W-:Y:S02]  /*1b50*/  WARPGROUP.DEPBAR.LE gsb0, 0x0 ;  /* 0x00008000000079c5 */ /* 0x000fe40000010000 */
[----:B------:R-:W-:-:S06]  /*1b60*/  WARPGROUP.ARRIVE ;  /* 0x00000000000079c5 */ /* 0x000fcc0000000000 */
[----:B------:R-:W-:Y:S01]  /*1b70*/  HGMMA.64x32x16.F32.BF16 R88, gdesc[UR4], R88, gsb0 ;  /* 0x00600000045879f0 */ /* 0x000fe20008001858 */
[----:B------:R-:W-:Y:S01]  /*1b80*/  UMOV UR6, UR12 ;  /* 0x0000000c00067c82 */ /* 0x000fe20008000000 */
[----:B------:R-:W-:Y:S01]  /*1b90*/  UMOV UR7, 0x40000040 ;  /* 0x4000004000077882 */ /* 0x000fe20000000000 */
[----:B------:R-:W-:Y:S01]  /*1ba0*/  UIADD3 UR12, UR10, 0x402, URZ ;  /* 0x000004020a0c7890 */ /* 0x000fe2000fffe03f */
        /* <DEDUP_REMOVED lines=427> */
[----:B------:R-:W-:Y:S02]  /*3660*/  UIADD3 UR11, UR10, 0x1006, URZ ;  /* 0x000010060a0b7890 */ /* 0x000fe4000fffe03f */
        /* <DEDUP_REMOVED lines=23> */
[----:B------:R-:W-:Y:S03]  /*37e0*/  HGMMA.64x32x16.F32.BF16 R24, gdesc[UR4], R24, gsb0 ;  /* 0x00600000041879f0 */ /* 0x000fe60008001818 */
[----:B------:R-:W-:Y:S02]  /*37f0*/  WARPGROUP.DEPBAR.LE gsb0, 0x0 ;  /* 0x00008000000079c5 */ /* 0x000fe40000010000 */
[----:B------:R-:W-:Y:S05]  /*3800*/  @!P2 BRA `(.L_x_20) ;  /* 0x000000200064a947 */ /* 0x000fea0003800000 */
[----:B------:R-:W-:Y:S01]  /*3810*/  UIADD3 UR11, UR44, 0x1, URZ ;  /* 0x000000012c0b7890 */ /* 0x000fe2000fffe03f */
[----:B01----:R-:W-:Y:S01]  /*3820*/  IMAD.U32 R0, RZ, RZ, UR46 ;  /* 0x0000002eff007e24 */ /* 0x003fe2000f8e00ff */
[----:B------:R-:W-:Y:S02]  /*3830*/  UMOV UR10, UR44 ;  /* 0x0000002c000a7c82 */ /* 0x000fe40008000000 */
[----:B------:R-:W-:-:S04]  /*3840*/  UISETP.NE.AND UP0, UPT, UR11, 0x2, UPT ;  /* 0x000000020b00788c */ /* 0x000fc8000bf05270 */
[----:B------:R-:W-:Y:S02]  /*3850*/  USEL UR4, URZ, 0x1, UP0 ;  /* 0x000000013f047887 */ /* 0x000fe40008000000 */
[----:B------:R-:W-:Y:S02]  /*3860*/  USEL UR11, UR11, URZ, UP0 ;  /* 0x0000003f0b0b7287 */ /* 0x000fe40008000000 */
[----:B------:R-:W-:-:S06]  /*3870*/  ULOP3.LUT UR4, UR48, UR4, URZ, 0x3c, !UPT ;  /* 0x0000000430047292 */ /* 0x000fcc000f8e3c3f */
[----:B------:R-:W-:-:S07]  /*3880*/  IMAD.U32 R5, RZ, RZ, UR4 ;  /* 0x00000004ff057e24 */ /* 0x000fce000f8e00ff */
.L_x_27:
[----:B01----:R-:W-:Y:S05]  /*3890*/  @!P0 BRA `(.L_x_21) ;  /* 0x0000000000048947 */ /* 0x003fea0003800000 */
[----:B------:R-:W-:Y:S01]  /*38a0*/  BPT.TRAP 0x1 ;  /* 0x000000040000795c */ /* 0x000fe20000300000 */
.L_x_21:
[----:B------:R-:W-:Y:S01]  /*38b0*/  ULEA UR4, UR11, UR40, 0x3 ;  /* 0x000000280b047291 */ /* 0x000fe2000f8e183f */
[----:B------:R-:W-:-:S08]  /*38c0*/  SHF.L.U32 R3, R5, 0x1f, RZ ;  /* 0x0000001f05037819 */ /* 0x000fd000000006ff */
[----:B------:R0:W1:Y:S01]  /*38d0*/  SYNCS.PHASECHK.TRANS64.TRYWAIT P1, [UR4], R3 ;  /* 0x00000003ff0075a7 */ /* 0x0000620008020144 */
[----:B------:R-:W-:Y:S05]  /*38e0*/  @!P0 BRA `(.L_x_22) ;  /* 0x0000000000048947 */ /* 0x000fea0003800000 */
[----:B------:R-:W-:Y:S01]  /*38f0*/  BPT.TRAP 0x1 ;  /* 0x000000040000795c */ /* 0x000fe20000300000 */
.L_x_22:
[----:B-1----:R-:W-:Y:S05]  /*3900*/  @P1 BRA `(.L_x_23) ;  /* 0x0000000000081947 */ /* 0x002fea0003800000 */
[----:B------:R-:W1:Y:S02]  /*3910*/  SYNCS.PHASECHK.TRANS64.TRYWAIT P1, [UR4], R3 ;  /* 0x00000003ff0075a7 */ /* 0x000e640008020144 */
[----:B-1----:R-:W-:Y:S05]  /*3920*/  @!P1 BRA `(.L_x_24) ;  /* 0x00000088008c9947 */ /* 0x002fea0003800000 */
.L_x_23:
[----:B------:R-:W-:Y:S01]  /*3930*/  ULEA UR13, UR11, UR9, 0xb ;  /* 0x000000090b0d7291 */ /* 0x000fe2000f8e583f */
[----:B------:R-:W-:Y:S01]  /*3940*/  WARPGROUP.ARRIVE ;  /* 0x00000000000079c5 */ /* 0x000fe20000000000 */
[----:B------:R-:W-:Y:S01]  /*3950*/  UIMAD UR12, UR11, 0x1400, UR8 ;  /* 0x000014000b0c78a4 */ /* 0x000fe2000f8e0208 */
[----:B------:R-:W-:Y:S01]  /*3960*/  UMOV UR5, 0x40000040 ;  /* 0x4000004000057882 */ /* 0x000fe20000000000 */
[----:B------:R-:W-:Y:S02]  /*3970*/  UMOV UR7, 0x40000040 ;  /* 0x4000004000077882 */ /* 0x000fe40000000000 */
[----:B------:R-:W-:Y:S01]  /*3980*/  UIADD3 UR14, UR12, 0x100, URZ ;  /* 0x000001000c0e7890 */ /* 0x000fe2000fffe03f */
[----:B------:R-:W-:Y:S02]  /*3990*/  UMOV UR4, UR13 ;  /* 0x0000000d00047c82 */ /* 0x000fe40008000000 */
[----:B------:R-:W-:Y:S01]  /*39a0*/  UMOV UR6, UR12 ;  /* 0x0000000c00067c82 */ /* 0x000fe20008000000 */
[----:B------:R-:W-:Y:S01]  /*39b0*/  UIADD3 UR15, UR12, 0x200, URZ ;  /* 0x000002000c0f7890 */ /* 0x000fe2000fffe03f */
[----:B------:R-:W-:Y:S01]  /*39c0*/  HGMMA.64x32x16.F32.BF16 R88, gdesc[UR4], R88, gsb0 ;  /* 0x00600000045879f0 */ /* 0x000fe20008001858 */
[----:B------:R-:W-:Y:S01]  /*39d0*/  UMOV UR7, 0x40000040 ;  /* 0x4000004000077882 */ /* 0x000fe20000000000 */
[----:B------:R-:W-:Y:S01]  /*39e0*/  UMOV UR6, UR14 ;  /* 0x0000000e00067c82 */ /* 0x000fe20008000000 */
[----:B------:R-:W-:-:S02]  /*39f0*/  UIADD3 UR16, UR12, 0x300, URZ ;  /* 0x000003000c107890 */ /* 0x000fc4000fffe03f */
        /* <DEDUP_REMOVED lines=486> */
[----:B------:R-:W-:Y:S01]  /*5860*/  BPT.TRAP 0x1 ;  /* 0x000000040000795c */ /* 0x000fe20000300000 */
.L_x_25:
[----:B------:R-:W-:Y:S02]  /*5870*/  UISETP.GT.U32.AND UP0, UPT, UR39, 0x1, UPT ;  /* 0x000000012700788c */ /* 0x000fe4000bf04070 */
[----:B------:R-:W-:-:S04]  /*5880*/  ULEA UR4, UR10, UR40, 0x3 ;  /* 0x000000280a047291 */ /* 0x000fc8000f8e183f */
[----:B------:R-:W-:Y:S01]  /*5890*/  UIADD3 UR4, UR4, 0x10, URZ ;  /* 0x0000001004047890 */ /* 0x000fe2000fffe03f */
[----:B------:R-:W-:-:S03]  /*58a0*/  PLOP3.LUT P1, PT, PT, PT, UP0, 0x80, 0x0 ;  /* 0x000000000000781c */ /* 0x000fc60003f2f008 */
[----:B------:R-:W-:-:S09]  /*58b0*/  UPRMT UR4, URZ, 0x654, UR4 ;  /* 0x000006543f047896 */ /* 0x000fd20008000004 */
[----:B------:R-:W-:Y:S01]  /*58c0*/  SYNCS.ARRIVE.TRANS64.RED.A1T0 RZ, [UR4], RZ ;  /* 0x000000ffffff79a7 */ /* 0x000fe20008100404 */
[----:B------:R-:W-:Y:S05]  /*58d0*/  @P1 BRA `(.L_x_26) ;  /* 0x0000000000041947 */ /* 0x000fea0003800000 */
[----:B------:R-:W-:Y:S01]  /*58e0*/  BPT.TRAP 0x1 ;  /* 0x000000040000795c */ /* 0x000fe20000300000 */
.L_x_26:
[----:B------:R-:W-:Y:S01]  /*58f0*/  UIADD3 UR11, UR11, 0x1, URZ ;  /* 0x000000010b0b7890 */ /* 0x000fe2000fffe03f */
[C---:B------:R-:W-:Y:S01]  /*5900*/  ISETP.GT.AND P1, PT, R0.reuse, 0x1, PT ;  /* 0x000000010000780c */ /* 0x040fe20003f24270 */
[----:B------:R-:W-:Y:S01]  /*5910*/  UIADD3 UR10, UR10, 0x1, URZ ;  /* 0x000000010a0a7890 */ /* 0x000fe2000fffe03f */
[----:B------:R-:W-:Y:S01]  /*5920*/  VIADD R0, R0, 0xffffffff ;  /* 0xffffffff00007836 */ /* 0x000fe20000000000 */
[----:B------:R-:W-:Y:S02]  /*5930*/  UISETP.NE.AND UP0, UPT, UR11, 0x2, UPT ;  /* 0x000000020b00788c */ /* 0x000fe4000bf05270 */
[----:B------:R-:W-:Y:S02]  /*5940*/  UISETP.NE.AND UP1, UPT, UR10, 0x2, UPT ;  /* 0x000000020a00788c */ /* 0x000fe4000bf25270 */
[----:B------:R-:W-:Y:S02]  /*5950*/  USEL UR4, URZ, 0x1, UP0 ;  /* 0x000000013f047887 */ /* 0x000fe40008000000 */
[----:B------:R-:W-:-:S02]  /*5960*/  USEL UR11, UR11, URZ, UP0 ;  /* 0x0000003f0b0b7287 */ /* 0x000fc40008000000 */
[----:B------:R-:W-:Y:S02]  /*5970*/  USEL UR10, UR10, URZ, UP1 ;  /* 0x0000003f0a0a7287 */ /* 0x000fe40008800000 */
[----:B------:R-:W-:Y:S01]  /*5980*/  LOP3.LUT R5, R5, UR4, RZ, 0x3c, !PT ;  /* 0x0000000405057c12 */ /* 0x000fe2000f8e3cff */
[----:B------:R-:W-:Y:S09]  /*5990*/  @P1 BRA `(.L_x_27) ;  /* 0xffffffdc00bc1947 */ /* 0x000ff2000383ffff */
.L_x_20:
[----:B01----:R-:W0:Y:S01]  /*59a0*/  LDC R0, c[0x0][0x28c] ;  /* 0x0000a300ff007b82 */ /* 0x003e220000000800 */
[----:B------:R1:W-:Y:S01]  /*59b0*/  SYNCS.ARRIVE.TRANS64.A1T0 RZ, [R115+UR50], RZ ;  /* 0x000000ff73ff79a7 */ /* 0x0003e20008100032 */
[----:B0-----:R-:W-:-:S13]  /*59c0*/  ISETP.GE.AND P1, PT, R0, 0x1, PT ;  /* 0x000000010000780c */ /* 0x001fda0003f26270 */
[----:B-1----:R-:W-:Y:S05]  /*59d0*/  @!P1 BRA `(.L_x_28) ;  /* 0x0000000000309947 */ /* 0x002fea0003800000 */
[----:B------:R-:W-:Y:S05]  /*59e0*/  @!P0 BRA `(.L_x_29) ;  /* 0x0000000000048947 */ /* 0x000fea0003800000 */
[----:B------:R-:W-:Y:S01]  /*59f0*/  BPT.TRAP 0x1 ;  /* 0x000000040000795c */ /* 0x000fe20000300000 */
.L_x_29:
[----:B------:R-:W-:Y:S02]  /*5a00*/  UIADD3 UR4, UR46, UR44, URZ ;  /* 0x0000002c2e047290 */ /* 0x000fe4000fffe03f */
[----:B------:R-:W-:Y:S02]  /*5a10*/  UISETP.GT.U32.AND UP0, UPT, UR39, 0x1, UPT ;  /* 0x000000012700788c */ /* 0x000fe4000bf04070 */
[----:B------:R-:W-:-:S04]  /*5a20*/  USHF.L.U32 UR4, UR4, 0x3, URZ ;  /* 0x0000000304047899 */ /* 0x000fc8000800063f */
[----:B------:R-:W-:Y:S01]  /*5a30*/  ULOP3.LUT UR4, UR4, 0x8, URZ, 0xc0, !UPT ;  /* 0x0000000804047892 */ /* 0x000fe2000f8ec03f */
[----:B------:R-:W-:-:S03]  /*5a40*/  PLOP3.LUT P0, PT, PT, PT, UP0, 0x80, 0x0 ;  /* 0x000000000000781c */ /* 0x000fc60003f0f008 */
[----:B------:R-:W-:-:S04]  /*5a50*/  UIADD3 UR4, UR40, 0x10, UR4 ;  /* 0x0000001028047890 */ /* 0x000fc8000fffe004 */
[----:B------:R-:W-:-:S09]  /*5a60*/  UPRMT UR4, URZ, 0x654, UR4 ;  /* 0x000006543f047896 */ /* 0x000fd20008000004 */
[----:B------:R-:W-:Y:S01]  /*5a70*/  SYNCS.ARRIVE.TRANS64.RED.A1T0 RZ, [UR4], RZ ;  /* 0x000000ffffff79a7 */ /* 0x000fe20008100404 */
[----:B------:R-:W-:Y:S05]  /*5a80*/  @P0 BRA `(.L_x_28) ;  /* 0x0000000000040947 */ /* 0x000fea0003800000 */
[----:B------:R-:W-:Y:S01]  /*5a90*/  BPT.TRAP 0x1 ;  /* 0x000000040000795c */ /* 0x000fe20000300000 */
.L_x_28:
[----:B------:R-:W-:Y:S02]  /*5aa0*/  SHF.L.U32 R0, R114, 0x1f, RZ ;  /* 0x0000001f72007819 */ /* 0x000fe400000006ff */
[----:B------:R-:W-:Y:S02]  /*5ab0*/  SHF.R.S32.HI R9, RZ, 0x1f, R19 ;  /* 0x0000001fff097819 */ /* 0x000fe40000011413 */
[----:B------:R-:W0:Y:S02]  /*5ac0*/  SYNCS.PHASECHK.TRANS64.TRYWAIT P0, [R111+URZ+0x8], R0 ;  /* 0x000008006f0075a7 */ /* 0x000e24000800017f */
[----:B0-----:R-:W-:Y:S05]  /*5ad0*/  @!P0 BRA `(.L_x_30) ;  /* 0x0000006800388947 */ /* 0x001fea0003800000 */
.L_x_214:
[----:B------:R-:W-:Y:S01]  /*5ae0*/  ULDC.64 UR4, c[0x0][0x5d0] ;  /* 0x0001740000047ab9 */ /* 0x000fe20000000a00 */
[----:B------:R-:W-:Y:S01]  /*5af0*/  ULDC UR6, c[0x0][0x284] ;  /* 0x0000a10000067ab9 */ /* 0x000fe20000000800 */
[----:B0-----:R-:W-:Y:S02]  /*5b00*/  IMAD R0, R9, UR4, RZ ;  /* 0x0000000409007c24 */ /* 0x001fe4000f8e02ff */
[----:B------:R-:W-:Y:S02]  /*5b10*/  IMAD R12, R2, 0xa0, RZ ;  /* 0x000000a0020c7824 */ /* 0x000fe400078e02ff */
[C---:B------:R-:W-:Y:S02]  /*5b20*/  IMAD R5, R19.reuse, UR5, R0 ;  /* 0x0000000513057c24 */ /* 0x040fe4000f8e0200 */
[----:B------:R-:W-:Y:S01]  /*5b30*/  IMAD.SHL.U32 R0, R18, 0x40, RZ ;  /* 0x0000004012007824 */ /* 0x000fe200078e00ff */
[----:B------:R-:W-:Y:S01]  /*5b40*/  SHF.R.S32.HI R13, RZ, 0x1f, R12 ;  /* 0x0000001fff0d7819 */ /* 0x000fe2000001140c */
[----:B------:R-:W-:Y:S01]  /*5b50*/  IMAD.WIDE.U32 R2, R19, UR4, R106 ;  /* 0x0000000413027c25 */ /* 0x000fe2000f8e006a */
[----:B------:R-:W-:-:S02]  /*5b60*/  ULDC.64 UR4, c[0x0][0x5c8] ;  /* 0x0001720000047ab9 */ /* 0x000fc40000000a00 */
[----:B------:R-:W-:Y:S01]  /*5b70*/  ISETP.GE.AND P0, PT, R0, UR6, PT ;  /* 0x0000000600007c0c */ /* 0x000fe2000bf06270 */
[----:B------:R-:W-:Y:S01]  /*5b80*/  ULDC UR6, c[0x0][0x288] ;  /* 0x0000a20000067ab9 */ /* 0x000fe20000000800 */
[----:B------:R-:W-:Y:S01]  /*5b90*/  IADD3 R4, P1, R12, R2, RZ ;  /* 0x000000020c047210 */ /* 0x000fe20007f3e0ff */
[----:B------:R-:W-:Y:S01]  /*5ba0*/  IMAD.WIDE R20, R18, 0x40, R104 ;  /* 0x0000004012147825 */ /* 0x000fe200078e0268 */
[----:B------:R-:W-:Y:S02]  /*5bb0*/  ISETP.GE.OR P0, PT, R12, UR6, P0 ;  /* 0x000000060c007c0c */ /* 0x000fe40008706670 */
[----:B------:R-:W-:Y:S01]  /*5bc0*/  IADD3.X R5, R13, R3, R5, P1, !PT ;  /* 0x000000030d057210 */ /* 0x000fe20000ffe405 */
[----:B------:R-:W-:-:S04]  /*5bd0*/  IMAD R7, R21, UR4, RZ ;  /* 0x0000000415077c24 */ /* 0x000fc8000f8e02ff */
[C---:B------:R-:W-:Y:S02]  /*5be0*/  IMAD R7, R20.reuse, UR5, R7 ;  /* 0x0000000514077c24 */ /* 0x040fe4000f8e0207 */
[----:B------:R-:W-:-:S04]  /*5bf0*/  IMAD.WIDE.U32 R4, R20, UR4, R4 ;  /* 0x0000000414047c25 */ /* 0x000fc8000f8e0004 */
[----:B------:R-:W-:Y:S05]  /*5c00*/  @P0 BRA `(.L_x_31) ;  /* 0x0000004c00980947 */ /* 0x000fea0003800000 */
[----:B-----5:R-:W-:Y:S01]  /*5c10*/  FSETP.NEU.AND P1, PT, R23, RZ, PT ;  /* 0x000000ff1700720b */ /* 0x020fe20003f2d000 */
[----:B------:R-:W-:Y:S01]  /*5c20*/  IMAD.IADD R18, R110, 0x1, -R12 ;  /* 0x000000016e127824 */ /* 0x000fe200078e0a0c */
[----:B------:R-:W-:Y:S01]  /*5c30*/  BSSY B0, `(.L_x_31) ;  /* 0x00004e3000007945 */ /* 0x000fe20003800000 */
[----:B------:R-:W-:Y:S02]  /*5c40*/  IMAD.IADD R0, R113, 0x1, -R0 ;  /* 0x0000000171007824 */ /* 0x000fe400078e0a00 */
[----:B------:R-:W-:Y:S01]  /*5c50*/  IMAD.IADD R7, R5, 0x1, R7 ;  /* 0x0000000105077824 */ /* 0x000fe200078e0207 */
[----:B------:R-:W-:-:S04]  /*5c60*/  ISETP.GT.AND P0, PT, R18, RZ, PT ;  /* 0x000000ff1200720c */ /* 0x000fc80003f04270 */
[----:B------:R-:W-:-:S03]  /*5c70*/  ISETP.GT.AND P2, PT, R0, RZ, P0 ;  /* 0x000000ff0000720c */ /* 0x000fc60000744270 */
[----:B------:R-:W-:Y:S10]  /*5c80*/  @!P1 BRA `(.L_x_32) ;  /* 0x0000003400bc9947 */ /* 0x000ff40003800000 */
[----:B------:R-:W0:Y:S01]  /*5c90*/  LDC.64 R118, c[0x0][0x5b8] ;  /* 0x00016e00ff767b82 */ /* 0x000e220000000a00 */
[----:B------:R-:W-:-:S07]  /*5ca0*/  ULDC.64 UR4, c[0x0][0x5c0] ;  /* 0x0001700000047ab9 */ /* 0x000fce0000000a00 */
[----:B------:R-:W1:Y:S08]  /*5cb0*/  LDC.64 R120, c[0x0][0x5b0] ;  /* 0x00016c00ff787b82 */ /* 0x000e700000000a00 */
[----:B------:R-:W2:Y:S01]  /*5cc0*/  LDC.64 R122, c[0x0][0x5a8] ;  /* 0x00016a00ff7a7b82 */ /* 0x000ea20000000a00 */
[-C--:B0-----:R-:W-:Y:S02]  /*5cd0*/  IMAD R6, R9, R118.reuse, RZ ;  /* 0x0000007609067224 */ /* 0x081fe400078e02ff */
[----:B------:R-:W-:-:S04]  /*5ce0*/  IMAD.WIDE.U32 R2, R19, R118, R106 ;  /* 0x0000007613027225 */ /* 0x000fc800078e006a */
[----:B------:R-:W-:Y:S01]  /*5cf0*/  IMAD R117, R19, R119, R6 ;  /* 0x0000007713757224 */ /* 0x000fe200078e0206 */
[----:B------:R-:W-:Y:S01]  /*5d00*/  IADD3 R8, P1, R12, R2, RZ ;  /* 0x000000020c087210 */ /* 0x000fe20007f3e0ff */
[----:B-1----:R-:W-:-:S03]  /*5d10*/  IMAD R2, R21, R120, RZ ;  /* 0x0000007815027224 */ /* 0x002fc600078e02ff */
[----:B------:R-:W-:Y:S01]  /*5d20*/  IADD3.X R9, R13, R3, R117, P1, !PT ;  /* 0x000000030d097210 */ /* 0x000fe20000ffe475 */
[C---:B------:R-:W-:Y:S02]  /*5d30*/  IMAD R119, R20.reuse, R121, R2 ;  /* 0x0000007914777224 */ /* 0x040fe400078e0202 */
[----:B------:R-:W-:-:S04]  /*5d40*/  IMAD.WIDE.U32 R2, R20, R120, R8 ;  /* 0x0000007814027225 */ /* 0x000fc800078e0008 */
[----:B------:R-:W-:Y:S01]  /*5d50*/  IMAD.IADD R3, R3, 0x1, R119 ;  /* 0x0000000103037824 */ /* 0x000fe200078e0277 */
[----:B--2---:R-:W-:-:S04]  /*5d60*/  LEA R10, P1, R2, R122, 0x1 ;  /* 0x0000007a020a7211 */ /* 0x004fc800078208ff */
[----:B------:R-:W-:-:S05]  /*5d70*/  LEA.HI.X R11, R2, R123, R3, 0x1, P1 ;  /* 0x0000007b020b7211 */ /* 0x000fca00008f0c03 */
[----:B------:R-:W2:Y:S01]  /*5d80*/  @P2 LDG.E.LTC128B.U16 R116, desc[UR52][R10.64] ;  /* 0x000000340a742981 */ /* 0x000ea2000c1e1520 */
[----:B------:R-:W-:Y:S01]  /*5d90*/  IMAD.WIDE.U32 R2, R20, R120, R12 ;  /* 0x0000007814027225 */ /* 0x000fe200078e000c */
[----:B------:R-:W-:Y:S02]  /*5da0*/  BSSY B1, `(.L_x_33) ;  /* 0x0000015000017945 */ /* 0x000fe40003800000 */
[----:B------:R-:W-:-:S04]  /*5db0*/  IADD3 R14, P1, R106, R2, RZ ;  /* 0x000000026a0e7210 */ /* 0x000fc80007f3e0ff */
[----:B------:R-:W-:Y:S02]  /*5dc0*/  IADD3.X R15, R107, R119, R3, P1, !PT ;  /* 0x000000776b0f7210 */ /* 0x000fe40000ffe403 */
[----:B------:R-:W-:Y:S01]  /*5dd0*/  LEA R6, P1, R4, UR4, 0x1 ;  /* 0x0000000404067c11 */ /* 0x000fe2000f8208ff */
[----:B------:R-:W-:-:S03]  /*5de0*/  IMAD.WIDE.U32 R14, R19, R118, R14 ;  /* 0x00000076130e7225 */ /* 0x000fc600078e000e */
[----:B------:R-:W-:Y:S02]  /*5df0*/  LEA.HI.X R7, R4, UR5, R7, 0x1, P1 ;  /* 0x0000000504077c11 */ /* 0x000fe400088f0c07 */
[----:B------:R-:W-:-:S04]  /*5e00*/  ISETP.GT.AND P1, PT, R18, 0x1, PT ;  /* 0x000000011200780c */ /* 0x000fc80003f24270 */
[----:B------:R-:W-:Y:S01]  /*5e10*/  ISETP.GT.AND P3, PT, R0, RZ, P1 ;  /* 0x000000ff0000720c */ /* 0x000fe20000f64270 */
[----:B--2---:R-:W-:-:S04]  /*5e20*/  IMAD.U32 R2, R116, 0x10000, RZ ;  /* 0x0001000074027824 */ /* 0x004fc800078e00ff */
[----:B------:R-:W-:Y:S01]  /*5e30*/  FMUL R3, R2, R23 ;  /* 0x0000001702037220 */ /* 0x000fe20000400000 */
[----:B------:R-:W-:-:S03]  /*5e40*/  LEA R2, P4, R14, R122, 0x1 ;  /* 0x0000007a0e027211 */ /* 0x000fc600078808ff */
[----:B------:R-:W-:-:S05]  /*5e50*/  FFMA R3, R88, R22, R3 ;  /* 0x0000001658037223 */ /* 0x000fca0000000003 */
[----:B------:R-:W-:Y:S01]  /*5e60*/  F2FP.BF16.F32.PACK_AB R4, RZ, R3 ;  /* 0x00000003ff04723e */ /* 0x000fe200000010ff */
[----:B------:R-:W-:-:S03]  /*5e70*/  IMAD.IADD R3, R117, 0x1, R15 ;  /* 0x0000000175037824 */ /* 0x000fc600078e020f */
[----:B------:R-:W-:Y:S01]  /*5e80*/  PRMT R5, R4, 0x7610, R5 ;  /* 0x0000761004057816 */ /* 0x000fe20000000005 */
[----:B------:R-:W-:Y:S01]  /*5e90*/  IMAD.SHL.U32 R4, R120, 0x8, RZ ;  /* 0x0000000878047824 */ /* 0x000fe200078e00ff */
[----:B------:R-:W-:-:S03]  /*5ea0*/  LEA.HI.X R3, R14, R123, R3, 0x1, P4 ;  /* 0x0000007b0e037211 */ /* 0x000fc600020f0c03 */
[----:B------:R0:W-:Y:S02]  /*5eb0*/  @P2 STG.E.U16 desc[UR52][R6.64], R5 ;  /* 0x0000000506002986 */ /* 0x0001e4000c101534 */
[----:B0-----:R-:W-:Y:S01]  /*5ec0*/  SHF.L.U64.HI R5, R120, 0x3, R121 ;  /* 0x0000000378057819 */ /* 0x001fe20000010279 */
[----:B------:R-:W-:Y:S06]  /*5ed0*/  @!P3 BRA `(.L_x_34) ;  /* 0x000000000004b947 */ /* 0x000fec0003800000 */
[----:B------:R0:W5:Y:S02]  /*5ee0*/  LDG.E.LTC128B.U16 R116, desc[UR52][R2.64+0x2] ;  /* 0x0000023402747981 */ /* 0x000164000c1e1520 */
.L_x_34:
[----:B------:R-:W-:Y:S05]  /*5ef0*/  BSYNC B1 ;  /* 0x0000000000017941 */ /* 0x000fea0003800000 */
.L_x_33:
[----:B------:R-:W-:Y:S01]  /*5f00*/  IMAD.WIDE.U32 R4, R20, R120, R4 ;  /* 0x0000007814047225 */ /* 0x000fe200078e0004 */
[----:B------:R-:W-:-:S03]  /*5f10*/  ISETP.GT.AND P0, PT, R0, 0x8, P0 ;  /* 0x000000080000780c */ /* 0x000fc60000704270 */
[----:B-----5:R-:W-:Y:S02]  /*5f20*/  IMAD.U32 R10, R116, 0x10000, RZ ;  /* 0x00010000740a7824 */ /* 0x020fe400078e00ff */
[----:B------:R-:W-:Y:S01]  /*5f30*/  IMAD.IADD R119, R119, 0x1, R5 ;  /* 0x0000000177777824 */ /* 0x000fe200078e0205 */
[----:B------:R-:W-:Y:S01]  /*5f40*/  IADD3 R5, P2, R8, R4, RZ ;  /* 0x0000000408057210 */ /* 0x000fe20007f5e0ff */
[----:B------:R-:W-:-:S04]  /*5f50*/  FMUL R10, R10, R23 ;  /* 0x000000170a0a7220 */ /* 0x000fc80000400000 */
[----:B------:R-:W-:Y:S01]  /*5f60*/  FFMA R89, R89, R22, R10 ;  /* 0x0000001659597223 */ /* 0x000fe2000000000a */
[----:B------:R-:W-:Y:S01]  /*5f70*/  IMAD.X R8, R119, 0x1, R9, P2 ;  /* 0x0000000177087824 */ /* 0x000fe200010e0609 */
[----:B------:R-:W-:-:S03]  /*5f80*/  LEA R10, P2, R5, R122, 0x1 ;  /* 0x0000007a050a7211 */ /* 0x000fc600078408ff */
[----:B------:R-:W-:Y:S02]  /*5f90*/  F2FP.BF16.F32.PACK_AB R89, RZ, R89 ;  /* 0x00000059ff59723e */ /* 0x000fe400000010ff */
[----:B------:R-:W-:-:S03]  /*5fa0*/  LEA.HI.X R11, R5, R123, R8, 0x1, P2 ;  /* 0x0000007b050b7211 */ /* 0x000fc600010f0c08 */
[----:B------:R1:W-:Y:S04]  /*5fb0*/  @P3 STG.E.U16 desc[UR52][R6.64+0x2], R89 ;  /* 0x0000025906003986 */ /* 0x0003e8000c101534 */
[----:B------:R-:W2:Y:S01]  /*5fc0*/  @P0 LDG.E.LTC128B.U16 R116, desc[UR52][R10.64] ;  /* 0x000000340a740981 */ /* 0x000ea2000c1e1520 */
[----:B------:R-:W-:Y:S01]  /*5fd0*/  IADD3 R12, P2, P3, R106, R4, R12 ;  /* 0x000000046a0c7210 */ /* 0x000fe20007b5e00c */
[----:B------:R-:W-:Y:S01]  /*5fe0*/  BSSY B1, `(.L_x_35) ;  /* 0x0000011000017945 */ /* 0x000fe20003800000 */
[----:B------:R-:W-:Y:S02]  /*5ff0*/  SHF.L.U64.HI R9, R109, 0x1, R108 ;  /* 0x000000016d097819 */ /* 0x000fe4000001026c */
[----:B------:R-:W-:Y:S02]  /*6000*/  IADD3.X R13, R107, R119, R13, P2, P3 ;  /* 0x000000776b0d7210 */ /* 0x000fe400017e640d */
[----:B------:R-:W-:-:S02]  /*6010*/  LEA R8, P2, R109, R6, 0x1 ;  /* 0x000000066d087211 */ /* 0x000fc400078408ff */
[----:B------:R-:W-:Y:S01]  /*6020*/  ISETP.GT.AND P1, PT, R0, 0x8, P1 ;  /* 0x000000080000780c */ /* 0x000fe20000f24270 */
[----:B------:R-:W-:-:S04]  /*6030*/  IMAD.WIDE.U32 R12, R19, R118, R12 ;  /* 0x00000076130c7225 */ /* 0x000fc800078e000c */
[----:B------:R-:W-:Y:S02]  /*6040*/  IMAD.X R9, R9, 0x1, R7, P2 ;  /* 0x0000000109097824 */ /* 0x000fe400010e0607 */
[----:B------:R-:W-:Y:S02]  /*6050*/  IMAD.IADD R13, R117, 0x1, R13 ;  /* 0x00000001750d7824 */ /* 0x000fe400078e020d */
[----:B--2---:R-:W-:-:S04]  /*6060*/  IMAD.U32 R4, R116, 0x10000, RZ ;  /* 0x0001000074047824 */ /* 0x004fc800078e00ff */
[----:B------:R-:W-:Y:S01]  /*6070*/  FMUL R5, R4, R23 ;  /* 0x0000001704057220 */ /* 0x000fe20000400000 */
[----:B------:R-:W-:-:S03]  /*6080*/  LEA R4, P3, R12, R122, 0x1 ;  /* 0x0000007a0c047211 */ /* 0x000fc600078608ff */
[----:B------:R-:W-:-:S05]  /*6090*/  FFMA R5, R90, R22, R5 ;  /* 0x000000165a057223 */ /* 0x000fca0000000005 */
[----:B------:R-:W-:Y:S02]  /*60a0*/  F2FP.BF16.F32.PACK_AB R10, RZ, R5 ;  /* 0x00000005ff0a723e */ /* 0x000fe400000010ff */
[----:B------:R-:W-:-:S03]  /*60b0*/  LEA.HI.X R5, R12, R123, R13, 0x1, P3 ;  /* 0x0000007b0c057211 */ /* 0x000fc600018f0c0d */
[----:B------:R1:W-:Y:S01]  /*60c0*/  @P0 STG.E.U16 desc[UR52][R8.64], R10 ;  /* 0x0000000a08000986 */ /* 0x0003e2000c101534 */
[----:B------:R-:W-:Y:S05]  /*60d0*/  @!P1 BRA `(.L_x_36) ;  /* 0x0000000000049947 */ /* 0x000fea0003800000 */
[----:B------:R2:W5:Y:S02]  /*60e0*/  LDG.E.LTC128B.U16 R116, desc[UR52][R4.64+0x2] ;  /* 0x0000023404747981 */ /* 0x000564000c1e1520 */
.L_x_36:
[----:B------:R-:W-:Y:S05]  /*60f0*/  BSYNC B1 ;  /* 0x0000000000017941 */ /* 0x000fea0003800000 */
.L_x_35:
[----:B-1---5:R-:W-:Y:S01]  /*6100*/  IMAD.U32 R10, R116, 0x10000, RZ ;  /* 0x00010000740a7824 */ /* 0x022fe200078e00ff */
[----:B------:R-:W-:Y:S01]  /*6110*/  ISETP.GT.AND P0, PT, R18, 0x8, PT ;  /* 0x000000081200780c */ /* 0x000fe20003f04270 */
[----:B------:R-:W-:Y:S02]  /*6120*/  BSSY B1, `(.L_x_37) ;  /* 0x0000008000017945 */ /* 0x000fe40003800000 */
[----:B------:R-:W-:Y:S01]  /*6130*/  FMUL R10, R10, R23 ;  /* 0x000000170a0a7220 */ /* 0x000fe20000400000 */
[----:B------:R-:W-:-:S03]  /*6140*/  ISETP.GT.AND P2, PT, R0, RZ, P0 ;  /* 0x000000ff0000720c */ /* 0x000fc60000744270 */
[----:B------:R-:W-:-:S05]  /*6150*/  FFMA R10, R91, R22, R10 ;  /* 0x000000165b0a7223 */ /* 0x000fca000000000a */
[----:B------:R-:W-:-:S05]  /*6160*/  F2FP.BF16.F32.PACK_AB R10, RZ, R10 ;  /* 0x0000000aff0a723e */ /* 0x000fca00000010ff */
[----:B------:R1:W-:Y:S01]  /*6170*/  @P1 STG.E.U16 desc[UR52][R8.64+0x2], R10 ;  /* 0x0000020a08001986 */ /* 0x0003e2000c101534 */
[----:B------:R-:W-:Y:S05]  /*6180*/  @!P2 BRA `(.L_x_38) ;  /* 0x000000000004a947 */ /* 0x000fea0003800000 */
[----:B------:R3:W5:Y:S02]  /*6190*/  LDG.E.LTC128B.U16 R116, desc[UR52][R2.64+0x10] ;  /* 0x0000103402747981 */ /* 0x000764000c1e1520 */
.L_x_38:
[----:B------:R-:W-:Y:S05]  /*61a0*/  BSYNC B1 ;  /* 0x0000000000017941 */ /* 0x000fea0003800000 */
.L_x_37:
        /* <DEDUP_REMOVED lines=10> */
.L_x_40:
[----:B------:R-:W-:Y:S05]  /*6250*/  BSYNC B1 ;  /* 0x0000000000017941 */ /* 0x000fea0003800000 */
.L_x_39:
[----:B-----5:R-:W-:Y:S01]  /*6260*/  IMAD.U32 R10, R116, 0x10000, RZ ;  /* 0x00010000740a7824 */ /* 0x020fe200078e00ff */
[----:B------:R-:W-:Y:S01]  /*6270*/  ISETP.GT.AND P0, PT, R0, 0x8, P0 ;  /* 0x000000080000780c */ /* 0x000fe20000704270 */
[----:B------:R-:W-:Y:S02]  /*6280*/  BSSY B1, `(.L_x_41) ;  /* 0x0000007000017945 */ /* 0x000fe40003800000 */
[----:B------:R-:W-:-:S04]  /*6290*/  FMUL R10, R10, R23 ;  /* 0x000000170a0a7220 */ /* 0x000fc80000400000 */
[----:B------:R-:W-:-:S05]  /*62a0*/  FFMA R10, R93, R22, R10 ;  /* 0x000000165d0a7223 */ /* 0x000fca000000000a */
[----:B------:R-:W-:-:S05]  /*62b0*/  F2FP.BF16.F32.PACK_AB R10, RZ, R10 ;  /* 0x0000000aff0a723e */ /* 0x000fca00000010ff */
[----:B------:R0:W-:Y:S01]  /*62c0*/  @P3 STG.E.U16 desc[UR52][R6.64+0x12], R10 ;  /* 0x0000120a06003986 */ /* 0x0001e2000c101534 */
[----:B------:R-:W-:Y:S05]  /*62d0*/  @!P0 BRA `(.L_x_42) ;  /* 0x0000000000048947 */ /* 0x000fea0003800000 */
[----:B------:R0:W5:Y:S02]  /*62e0*/  LDG.E.LTC128B.U16 R116, desc[UR52][R4.64+0x10] ;  /* 0x0000103404747981 */ /* 0x000164000c1e1520 */
.L_x_42:
[----:B------:R-:W-:Y:S05]  /*62f0*/  BSYNC B1 ;  /* 0x0000000000017941 */ /* 0x000fea0003800000 */
.L_x_41:
[----:B0----5:R-:W-:Y:S01]  /*6300*/  IMAD.U32 R10, R116, 0x10000, RZ ;  /* 0x00010000740a7824 */ /* 0x021fe200078e00ff */
[----:B------:R-:W-:Y:S01]  /*6310*/  ISETP.GT.AND P1, PT, R0, 0x8, P1 ;  /* 0x000000080000780c */ /* 0x000fe20000f24270 */
[----:B------:R-:W-:Y:S02]  /*6320*/  BSSY B1, `(.L_x_43) ;  /* 0x0000007000017945 */ /* 0x000fe40003800000 */
[----:B-1----:R-:W-:-:S04]  /*6330*/  FMUL R11, R10, R23 ;  /* 0x000000170a0b7220 */ /* 0x002fc80000400000 */
[----:B------:R-:W-:-:S05]  /*6340*/  FFMA R11, R94, R22, R11 ;  /* 0x000000165e0b7223 */ /* 0x000fca000000000b */
[----:B------:R-:W-:-:S05]  /*6350*/  F2FP.BF16.F32.PACK_AB R11, RZ, R11 ;  /* 0x0000000bff0b723e */ /* 0x000fca00000010ff */
[----:B------:R0:W-:Y:S01]  /*6360*/  @P0 STG.E.U16 desc[UR52][R8.64+0x10], R11 ;  /* 0x0000100b08000986 */ /* 0x0001e2000c101534 */
[----:B------:R-:W-:Y:S05]  /*6370*/  @!P1 BRA `(.L_x_44) ;  /* 0x0000000000049947 */ /* 0x000fea0003800000 */
[----:B------:R1:W5:Y:S02]  /*6380*/  LDG.E.LTC128B.U16 R116, desc[UR52][R4.64+0x12] ;  /* 0x0000123404747981 */ /* 0x000364000c1e1520 */
.L_x_44:
[----:B------:R-:W-:Y:S05]  /*6390*/  BSYNC B1 ;  /* 0x0000000000017941 */ /* 0x000fea0003800000 */
.L_x_43:
[----:B-----5:R-:W-:Y:S01]  /*63a0*/  IMAD.U32 R10, R116, 0x10000, RZ ;  /* 0x00010000740a7824 */ /* 0x020fe200078e00ff */
        /* <DEDUP_REMOVED lines=9> */
.L_x_46:
[----:B------:R-:W-:Y:S05]  /*6440*/  BSYNC B1 ;  /* 0x0000000000017941 */ /* 0x000fea0003800000 */
.L_x_45:
[----:B0----5:R-:W-:Y:S01]  /*6450*/  IMAD.U32 R10, R116, 0x10000, RZ ;  /* 0x00010000740a7824 */ /* 0x021fe200078e00ff */
        /* <DEDUP_REMOVED lines=9> */
.L_x_48:
[----:B------:R-:W-:Y:S05]  /*64f0*/  BSYNC B1 ;  /* 0x0000000000017941 */ /* 0x000fea0003800000 */
.L_x_47:
        /* <DEDUP_REMOVED lines=9> */
.L_x_50:
[----:B------:R-:W-:Y:S05]  /*6590*/  BSYNC B1 ;  /* 0x0000000000017941 */ /* 0x000fea0003800000 */
.L_x_49:
[----:B0----5:R-:W-:Y:S01]  /*65a0*/  IMAD.U32 R10, R116, 0x10000, RZ ;  /* 0x00010000740a7824 */ /* 0x021fe200078e00ff */
        /* <DEDUP_REMOVED lines=8> */
.L_x_52:
[----:B------:R-:W-:Y:S05]  /*6630*/  BSYNC B1 ;  /* 0x0000000000017941 */ /* 0x000fea0003800000 */
.L_x_51:
        /* <DEDUP_REMOVED lines=10> */
.L_x_54:
[----:B------:R-:W-:Y:S05]  /*66e0*/  BSYNC B1 ;  /* 0x0000000000017941 */ /* 0x000fea0003800000 */
.L_x_53:
        /* <DEDUP_REMOVED lines=10> */
.L_x_56:
[----:B------:R-:W-:Y:S05]  /*6790*/  BSYNC B1 ;  /* 0x0000000000017941 */ /* 0x000fea0003800000 */
.L_x_55:
        /* <DEDUP_REMOVED lines=9> */
.L_x_58:
[----:B------:R-:W-:Y:S05]  /*6830*/  BSYNC B1 ;  /* 0x0000000000017941 */ /* 0x000fea0003800000 */
.L_x_57:
        /* <DEDUP_REMOVED lines=9> */
.L_x_60:
[----:B------:R-:W-:Y:S05]  /*68d0*/  BSYNC B1 ;  /* 0x0000000000017941 */ /* 0x000fea0003800000 */
.L_x_59:
        /* <DEDUP_REMOVED lines=10> */
.L_x_62:
[----:B------:R-:W-:Y:S05]  /*6980*/  BSYNC B1 ;  /* 0x0000000000017941 */ /* 0x000fea0003800000 */
.L_x_61:
        /* <DEDUP_REMOVED lines=10> */
.L_x_64:
[----:B------:R-:W-:Y:S05]  /*6a30*/  BSYNC B1 ;  /* 0x0000000000017941 */ /* 0x000fea0003800000 */
.L_x_63:
        /* <DEDUP_REMOVED lines=9> */
.L_x_66:
[----:B------:R-:W-:Y:S05]  /*6ad0*/  BSYNC B1 ;  /* 0x0000000000017941 */ /* 0x000fea0003800000 */
.L_x_65:
        /* <DEDUP_REMOVED lines=9> */
.L_x_68:
[----:B------:R-:W-:Y:S05]  /*6b70*/  BSYNC B1 ;  /* 0x0000000000017941 */ /* 0x000fea0003800000 */
.L_x_67:
        /* <DEDUP_REMOVED lines=10> */
.L_x_70:
[----:B------:R-:W-:Y:S05]  /*6c20*/  BSYNC B1 ;  /* 0x0000000000017941 */ /* 0x000fea0003800000 */
.L_x_69:
        /* <DEDUP_REMOVED lines=10> */
.L_x_72:
[----:B------:R-:W-:Y:S05]  /*6cd0*/  BSYNC B1 ;  /* 0x0000000000017941 */ /* 0x000fea0003800000 */
.L_x_71:
        /* <DEDUP_REMOVED lines=9> */
.L_x_74:
[----:B------:R-:W-:Y:S05]  /*6d70*/  BSYNC B1 ;  /* 0x0000000000017941 */ /* 0x000fea0003800000 */
.L_x_73:
        /* <DEDUP_REMOVED lines=9> */
.L_x_76:
[----:B------:R-:W-:Y:S05]  /*6e10*/  BSYNC B1 ;  /* 0x0000000000017941 */ /* 0x000fea0003800000 */
.L_x_75:
        /* <DEDUP_REMOVED lines=10> */
.L_x_78:
[----:B------:R-:W-:Y:S05]  /*6ec0*/  BSYNC B1 ;  /* 0x0000000000017941 */ /* 0x000fea0003800000 */
.L_x_77:
        /* <DEDUP_REMOVED lines=10> */
.L_x_80:
[----:B------:R-:W-:Y:S05]  /*6f70*/  BSYNC B1 ;  /* 0x0000000000017941 */ /* 0x000fea0003800000 */
.L_x_79:
        /* <DEDUP_REMOVED lines=9> */
.L_x_82:
[----:B------:R-:W-:Y:S05]  /*7010*/  BSYNC B1 ;  /* 0x0000000000017941 */ /* 0x000fea0003800000 */
.L_x_81:
        /* <DEDUP_REMOVED lines=9> */
.L_x_84:
[----:B------:R-:W-:Y:S05]  /*70b0*/  BSYNC B1 ;  /* 0x0000000000017941 */ /* 0x000fea0003800000 */
.L_x_83:
        /* <DEDUP_REMOVED lines=10> */
.L_x_86:
[----:B------:R-:W-:Y:S05]  /*7160*/  BSYNC B1 ;  /* 0x0000000000017941 */ /* 0x000fea0003800000 */
.L_x_85:
        /* <DEDUP_REMOVED lines=10> */
.L_x_88:
[----:B------:R-:W-:Y:S05]  /*7210*/  BSYNC B1 ;  /* 0x0000000000017941 */ /* 0x000fea0003800000 */
.L_x_87:
        /* <DEDUP_REMOVED lines=9> */
.L_x_90:
[----:B------:R-:W-:Y:S05]  /*72b0*/  BSYNC B1 ;  /* 0x0000000000017941 */ /* 0x000fea0003800000 */
.L_x_89:
        /* <DEDUP_REMOVED lines=9> */
.L_x_92:
[----:B------:R-:W-:Y:S05]  /*7350*/  BSYNC B1 ;  /* 0x0000000000017941 */ /* 0x000fea0003800000 */
.L_x_91:
        /* <DEDUP_REMOVED lines=10> */
.L_x_94:
[----:B------:R-:W-:Y:S05]  /*7400*/  BSYNC B1 ;  /* 0x0000000000017941 */ /* 0x000fea0003800000 */
.L_x_93:
        /* <DEDUP_REMOVED lines=10> */
.L_x_96:
[----:B------:R-:W-:Y:S05]  /*74b0*/  BSYNC B1 ;  /* 0x0000000000017941 */ /* 0x000fea0003800000 */
.L_x_95:
        /* <DEDUP_REMOVED lines=9> */
.L_x_98:
[----:B------:R-:W-:Y:S05]  /*7550*/  BSYNC B1 ;  /* 0x0000000000017941 */ /* 0x000fea0003800000 */
.L_x_97:
        /* <DEDUP_REMOVED lines=9> */
.L_x_100:
[----:B------:R-:W-:Y:S05]  /*75f0*/  BSYNC B1 ;  /* 0x0000000000017941 */ /* 0x000fea0003800000 */
.L_x_99:
        /* <DEDUP_REMOVED lines=10> */
.L_x_102:
[----:B------:R-:W-:Y:S05]  /*76a0*/  BSYNC B1 ;  /* 0x0000000000017941 */ /* 0x000fea0003800000 */
.L_x_101:
        /* <DEDUP_REMOVED lines=10> */
.L_x_104:
[----:B------:R-:W-:Y:S05]  /*7750*/  BSYNC B1 ;  /* 0x0000000000017941 */ /* 0x000fea0003800000 */
.L_x_103:
        /* <DEDUP_REMOVED lines=9> */
.L_x_106:
[----:B------:R-:W-:Y:S05]  /*77f0*/  BSYNC B1 ;  /* 0x0000000000017941 */ /* 0x000fea0003800000 */
.L_x_105:
        /* <DEDUP_REMOVED lines=9> */
.L_x_108:
[----:B------:R-:W-:Y:S05]  /*7890*/  BSYNC B1 ;  /* 0x0000000000017941 */ /* 0x000fea0003800000 */
.L_x_107:
        /* <DEDUP_REMOVED lines=10> */
.L_x_110:
[----:B------:R-:W-:Y:S05]  /*7940*/  BSYNC B1 ;  /* 0x0000000000017941 */ /* 0x000fea0003800000 */
.L_x_109:
        /* <DEDUP_REMOVED lines=10> */
.L_x_112:
[----:B------:R-:W-:Y:S05]  /*79f0*/  BSYNC B1 ;  /* 0x0000000000017941 */ /* 0x000fea0003800000 */
.L_x_111:
        /* <DEDUP_REMOVED lines=9> */
.L_x_114:
[----:B------:R-:W-:Y:S05]  /*7a90*/  BSYNC B1 ;  /* 0x0000000000017941 */ /* 0x000fea0003800000 */
.L_x_113:
        /* <DEDUP_REMOVED lines=9> */
.L_x_116:
[----:B------:R-:W-:Y:S05]  /*7b30*/  BSYNC B1 ;  /* 0x0000000000017941 */ /* 0x000fea0003800000 */
.L_x_115:
        /* <DEDUP_REMOVED lines=10> */
.L_x_118:
[----:B------:R-:W-:Y:S05]  /*7be0*/  BSYNC B1 ;  /* 0x0000000000017941 */ /* 0x000fea0003800000 */
.L_x_117:
        /* <DEDUP_REMOVED lines=10> */
.L_x_120:
[----:B------:R-:W-:Y:S05]  /*7c90*/  BSYNC B1 ;  /* 0x0000000000017941 */ /* 0x000fea0003800000 */
.L_x_119:
        /* <DEDUP_REMOVED lines=9> */
.L_x_122:
[----:B------:R-:W-:Y:S05]  /*7d30*/  BSYNC B1 ;  /* 0x0000000000017941 */ /* 0x000fea0003800000 */
.L_x_121:
        /* <DEDUP_REMOVED lines=9> */
.L_x_124:
[----:B------:R-:W-:Y:S05]  /*7dd0*/  BSYNC B1 ;  /* 0x0000000000017941 */ /* 0x000fea0003800000 */
.L_x_123:
        /* <DEDUP_REMOVED lines=10> */
.L_x_126:
[----:B------:R-:W-:Y:S05]  /*7e80*/  BSYNC B1 ;  /* 0x0000000000017941 */ /* 0x000fea0003800000 */
.L_x_125:
        /* <DEDUP_REMOVED lines=10> */
.L_x_128:
[----:B------:R-:W-:Y:S05]  /*7f30*/  BSYNC B1 ;  /* 0x0000000000017941 */ /* 0x000fea0003800000 */
.L_x_127:
        /* <DEDUP_REMOVED lines=9> */
.L_x_130:
[----:B------:R-:W-:Y:S05]  /*7fd0*/  BSYNC B1 ;  /* 0x0000000000017941 */ /* 0x000fea0003800000 */
.L_x_129:
        /* <DEDUP_REMOVED lines=9> */
.L_x_132:
[----:B------:R-:W-:Y:S05]  /*8070*/  BSYNC B1 ;  /* 0x0000000000017941 */ /* 0x000fea0003800000 */
.L_x_131:
        /* <DEDUP_REMOVED lines=10> */
.L_x_134:
[----:B------:R-:W-:Y:S05]  /*8120*/  BSYNC B1 ;  /* 0x0000000000017941 */ /* 0x000fea0003800000 */
.L_x_133:
        /* <DEDUP_REMOVED lines=10> */
.L_x_136:
[----:B------:R-:W-:Y:S05]  /*81d0*/  BSYNC B1 ;  /* 0x0000000000017941 */ /* 0x000fea0003800000 */
.L_x_135:
        /* <DEDUP_REMOVED lines=9> */
.L_x_138:
[----:B------:R-:W-:Y:S05]  /*8270*/  BSYNC B1 ;  /* 0x0000000000017941 */ /* 0x000fea0003800000 */
.L_x_137:
        /* <DEDUP_REMOVED lines=9> */
.L_x_140:
[----:B------:R-:W-:Y:S05]  /*8310*/  BSYNC B1 ;  /* 0x0000000000017941 */ /* 0x000fea0003800000 */
.L_x_139:
        /* <DEDUP_REMOVED lines=10> */
.L_x_142:
[----:B------:R-:W-:Y:S05]  /*83c0*/  BSYNC B1 ;  /* 0x0000000000017941 */ /* 0x000fea0003800000 */
.L_x_141:
        /* <DEDUP_REMOVED lines=10> */
.L_x_144:
[----:B------:R-:W-:Y:S05]  /*8470*/  BSYNC B1 ;  /* 0x0000000000017941 */ /* 0x000fea0003800000 */
.L_x_143:
        /* <DEDUP_REMOVED lines=9> */
.L_x_146:
[----:B------:R-:W-:Y:S05]  /*8510*/  BSYNC B1 ;  /* 0x0000000000017941 */ /* 0x000fea0003800000 */
.L_x_145:
        /* <DEDUP_REMOVED lines=9> */
.L_x_148:
[----:B------:R-:W-:Y:S05]  /*85b0*/  BSYNC B1 ;  /* 0x0000000000017941 */ /* 0x000fea0003800000 */
.L_x_147:
        /* <DEDUP_REMOVED lines=10> */
.L_x_150:
[----:B------:R-:W-:Y:S05]  /*8660*/  BSYNC B1 ;  /* 0x0000000000017941 */ /* 0x000fea0003800000 */
.L_x_149:
        /* <DEDUP_REMOVED lines=10> */
.L_x_152:
[----:B------:R-:W-:Y:S05]  /*8710*/  BSYNC B1 ;  /* 0x0000000000017941 */ /* 0x000fea0003800000 */
.L_x_151:
        /* <DEDUP_REMOVED lines=9> */
.L_x_154:
[----:B------:R-:W-:Y:S05]  /*87b0*/  BSYNC B1 ;  /* 0x0000000000017941 */ /* 0x000fea0003800000 */
.L_x_153:
        /* <DEDUP_REMOVED lines=9> */
.L_x_156:
[----:B------:R-:W-:Y:S05]  /*8850*/  BSYNC B1 ;  /* 0x0000000000017941 */ /* 0x000fea0003800000 */
.L_x_155:
        /* <DEDUP_REMOVED lines=10> */
.L_x_158:
[----:B------:R-:W-:Y:S05]  /*8900*/  BSYNC B1 ;  /* 0x0000000000017941 */ /* 0x000fea0003800000 */
.L_x_157:
        /* <DEDUP_REMOVED lines=10> */
.L_x_160:
[----:B------:R-:W-:Y:S05]  /*89b0*/  BSYNC B1 ;  /* 0x0000000000017941 */ /* 0x000fea0003800000 */
.L_x_159:
        /* <DEDUP_REMOVED lines=9> */
.L_x_162:
[----:B------:R-:W-:Y:S05]  /*8a50*/  BSYNC B1 ;  /* 0x0000000000017941 */ /* 0x000fea0003800000 */
.L_x_161:
        /* <DEDUP_REMOVED lines=9> */
.L_x_164:
[----:B------:R-:W-:Y:S05]  /*8af0*/  BSYNC B1 ;  /* 0x0000000000017941 */ /* 0x000fea0003800000 */
.L_x_163:
        /* <DEDUP_REMOVED lines=10> */
.L_x_166:
[----:B------:R-:W-:Y:S05]  /*8ba0*/  BSYNC B1 ;  /* 0x0000000000017941 */ /* 0x000fea0003800000 */
.L_x_165:
        /* <DEDUP_REMOVED lines=10> */
.L_x_168:
[----:B------:R-:W-:Y:S05]  /*8c50*/  BSYNC B1 ;  /* 0x0000000000017941 */ /* 0x000fea0003800000 */
.L_x_167:
        /* <DEDUP_REMOVED lines=9> */
.L_x_170:
[----:B------:R-:W-:Y:S05]  /*8cf0*/  BSYNC B1 ;  /* 0x0000000000017941 */ /* 0x000fea0003800000 */
.L_x_169:
        /* <DEDUP_REMOVED lines=9> */
.L_x_172:
[----:B------:R-:W-:Y:S05]  /*8d90*/  BSYNC B1 ;  /* 0x0000000000017941 */ /* 0x000fea0003800000 */
.L_x_171:
        /* <DEDUP_REMOVED lines=10> */
.L_x_174:
[----:B------:R-:W-:Y:S05]  /*8e40*/  BSYNC B1 ;  /* 0x0000000000017941 */ /* 0x000fea0003800000 */
.L_x_173:
        /* <DEDUP_REMOVED lines=10> */
.L_x_176:
[----:B------:R-:W-:Y:S05]  /*8ef0*/  BSYNC B1 ;  /* 0x0000000000017941 */ /* 0x000fea0003800000 */
.L_x_175:
        /* <DEDUP_REMOVED lines=9> */
.L_x_178:
[----:B------:R-:W-:Y:S05]  /*8f90*/  BSYNC B1 ;  /* 0x0000000000017941 */ /* 0x000fea0003800000 */
.L_x_177:
        /* <DEDUP_REMOVED lines=9> */
.L_x_180:
[----:B------:R-:W-:Y:S05]  /*9030*/  BSYNC B1 ;  /* 0x0000000000017941 */ /* 0x000fea0003800000 */
.L_x_179:
        /* <DEDUP_REMOVED lines=10> */
.L_x_182:
[----:B------:R-:W-:Y:S05]  /*90e0*/  BSYNC B1 ;  /* 0x0000000000017941 */ /* 0x000fea0003800000 */
.L_x_181:
        /* <DEDUP_REMOVED lines=10> */
.L_x_184:
[----:B------:R-:W-:Y:S05]  /*9190*/  BSYNC B1 ;  /* 0x0000000000017941 */ /* 0x000fea0003800000 */
.L_x_183:
[----:B0--345:R-:W-:Y:S01]  /*91a0*/  IMAD.U32 R2, R116, 0x10000, RZ ;  /* 0x0001000074027824 */ /* 0x039fe200078e00ff */
        /* <DEDUP_REMOVED lines=8> */
.L_x_186:
[----:B------:R-:W-:Y:S05]  /*9230*/  BSYNC B1 ;  /* 0x0000000000017941 */ /* 0x000fea0003800000 */
.L_x_185:
[----:B0----5:R-:W-:Y:S01]  /*9240*/  IMAD.U32 R2, R116, 0x10000, RZ ;  /* 0x0001000074027824 */ /* 0x021fe200078e00ff */
[----:B------:R-:W-:Y:S01]  /*9250*/  ISETP.GT.AND P1, PT, R0, 0x8, P1 ;  /* 0x000000080000780c */ /* 0x000fe20000f24270 */
[----:B------:R-:W-:Y:S02]  /*9260*/  BSSY B1, `(.L_x_187) ;  /* 0x000000a000017945 */ /* 0x000fe40003800000 */
[----:B------:R-:W-:Y:S01]  /*9270*/  FMUL R3, R2, R23 ;  /* 0x0000001702037220 */ /* 0x000fe20000400000 */
[----:B------:R-:W-:-:S03]  /*9280*/  @P0 IMAD.MOV.U32 R2, RZ, RZ, R8 ;  /* 0x000000ffff020224 */ /* 0x000fc600078e0008 */
[----:B------:R-:W-:-:S05]  /*9290*/  FFMA R3, R38, R22, R3 ;  /* 0x0000001626037223 */ /* 0x000fca0000000003 */
[----:B------:R-:W-:-:S04]  /*92a0*/  F2FP.BF16.F32.PACK_AB R3, RZ, R3 ;  /* 0x00000003ff03723e */ /* 0x000fc800000010ff */
[----:B------:R-:W-:Y:S01]  /*92b0*/  PRMT R6, R3, 0x7610, R6 ;  /* 0x0000761003067816 */ /* 0x000fe20000000006 */
[----:B------:R-:W-:-:S05]  /*92c0*/  @P0 IMAD.MOV.U32 R3, RZ, RZ, R9 ;  /* 0x000000ffff030224 */ /* 0x000fca00078e0009 */
[----:B------:R0:W-:Y:S01]  /*92d0*/  @P0 STG.E.U16 desc[UR52][R2.64+0x130], R6 ;  /* 0x0001300602000986 */ /* 0x0001e2000c101534 */
[----:B------:R-:W-:Y:S05]  /*92e0*/  @!P1 BRA `(.L_x_188) ;  /* 0x0000000000049947 */ /* 0x000fea0003800000 */
[----:B------:R4:W5:Y:S02]  /*92f0*/  LDG.E.LTC128B.U16 R116, desc[UR52][R4.64+0x132] ;  /* 0x0001323404747981 */ /* 0x000964000c1e1520 */
.L_x_188:
[----:B------:R-:W-:Y:S05]  /*9300*/  BSYNC B1 ;  /* 0x0000000000017941 */ /* 0x000fea0003800000 */
.L_x_187:
[----:B------:R-:W-:Y:S05]  /*9310*/  @!P1 BRA `(.L_x_189) ;  /* 0x0000001400d09947 */ /* 0x000fea0003800000 */
[----:B-----5:R-:W-:-:S04]  /*9320*/  IMAD.U32 R116, R116, 0x10000, RZ ;  /* 0x0001000074747824 */ /* 0x020fc800078e00ff */
[----:B------:R-:W-:-:S04]  /*9330*/  FMUL R116, R116, R23 ;  /* 0x0000001774747220 */ /* 0x000fc80000400000 */
[----:B------:R-:W-:-:S05]  /*9340*/  FFMA R116, R39, R22, R116 ;  /* 0x0000001627747223 */ /* 0x000fca0000000074 */
[----:B------:R-:W-:-:S05]  /*9350*/  F2FP.BF16.F32.PACK_AB R116, RZ, R116 ;  /* 0x00000074ff74723e */ /* 0x000fca00000010ff */
[----:B------:R0:W-:Y:S01]  /*9360*/  STG.E.U16 desc[UR52][R8.64+0x132], R116 ;  /* 0x0001327408007986 */ /* 0x0001e2000c101534 */
[----:B------:R-:W-:Y:S05]  /*9370*/  BRA `(.L_x_189) ;  /* 0x0000001400b87947 */ /* 0x000fea0003800000 */
.L_x_32:
[----:B------:R-:W-:Y:S01]  /*9380*/  ULDC.64 UR4, c[0x0][0x5c0] ;  /* 0x0001700000047ab9 */ /* 0x000fe20000000a00 */
[----:B------:R-:W-:Y:S01]  /*9390*/  ISETP.GT.AND P3, PT, R18, 0x1, PT ;  /* 0x000000011200780c */ /* 0x000fe20003f64270 */
[-C--:B------:R-:W-:Y:S01]  /*93a0*/  FMUL R88, R88, R22.reuse ;  /* 0x0000001658587220 */ /* 0x080fe20000400000 */
[----:B------:R-:W-:Y:S01]  /*93b0*/  LEA R2, P1, R4, UR4, 0x1 ;  /* 0x0000000404027c11 */ /* 0x000fe2000f8208ff */
[-C--:B------:R-:W-:Y:S01]  /*93c0*/  FMUL R89, R89, R22.reuse ;  /* 0x0000001659597220 */ /* 0x080fe20000400000 */
[----:B------:R-:W-:Y:S01]  /*93d0*/  SHF.L.U64.HI R5, R109, 0x1, R108 ;  /* 0x000000016d057819 */ /* 0x000fe2000001026c */
[-C--:B------:R-:W-:Y:S01]  /*93e0*/  FMUL R90, R90, R22.reuse ;  /* 0x000000165a5a7220 */ /* 0x080fe20000400000 */
[----:B------:R-:W-:Y:S01]  /*93f0*/  LEA.HI.X R3, R4, UR5, R7, 0x1, P1 ;  /* 0x0000000504037c11 */ /* 0x000fe200088f0c07 */
[-C--:B------:R-:W-:Y:S01]  /*9400*/  FMUL R91, R91, R22.reuse ;  /* 0x000000165b5b7220 */ /* 0x080fe20000400000 */
[----:B------:R-:W-:Y:S01]  /*9410*/  ISETP.GT.AND P1, PT, R0, RZ, P3 ;  /* 0x000000ff0000720c */ /* 0x000fe20001f24270 */
[----:B------:R-:W-:Y:S01]  /*9420*/  FMUL R92, R92, R22 ;  /* 0x000000165c5c7220 */ /* 0x000fe20000400000 */
[----:B------:R-:W-:Y:S01]  /*9430*/  F2FP.BF16.F32.PACK_AB R88, RZ, R88 ;  /* 0x00000058ff58723e */ /* 0x000fe200000010ff */
[-C--:B------:R-:W-:Y:S01]  /*9440*/  FMUL R93, R93, R22.reuse ;  /* 0x000000165d5d7220 */ /* 0x080fe20000400000 */
[----:B------:R-:W-:Y:S01]  /*9450*/  F2FP.BF16.F32.PACK_AB R89, RZ, R89 ;  /* 0x00000059ff59723e */ /* 0x000fe200000010ff */
[----:B------:R-:W-:Y:S01]  /*9460*/  FMUL R94, R94, R22 ;  /* 0x000000165e5e7220 */ /* 0x000fe20000400000 */
[----:B------:R-:W-:Y:S01]  /*9470*/  LEA R4, P5, R109, R2, 0x1 ;  /* 0x000000026d047211 */ /* 0x000fe200078a08ff */
[----:B------:R-:W-:Y:S01]  /*9480*/  @P2 STG.E.U16 desc[UR52][R2.64], R88 ;  /* 0x0000005802002986 */ /* 0x000fe2000c101534 */
[----:B------:R-:W-:Y:S01]  /*9490*/  ISETP.GT.AND P2, PT, R18, 0x8, PT ;  /* 0x000000081200780c */ /* 0x000fe20003f44270 */
[-C--:B------:R-:W-:Y:S01]  /*94a0*/  FMUL R95, R95, R22.reuse ;  /* 0x000000165f5f7220 */ /* 0x080fe20000400000 */
[C---:B------:R-:W-:Y:S01]  /*94b0*/  ISETP.GT.AND P3, PT, R0.reuse, 0x8, P3 ;  /* 0x000000080000780c */ /* 0x040fe20001f64270 */
[----:B------:R-:W-:Y:S01]  /*94c0*/  IMAD.X R5, R5, 0x1, R3, P5 ;  /* 0x0000000105057824 */ /* 0x000fe200028e0603 */
[C---:B------:R-:W-:Y:S01]  /*94d0*/  ISETP.GT.AND P4, PT, R0.reuse, RZ, P2 ;  /* 0x000000ff0000720c */ /* 0x040fe20001784270 */
[----:B------:R-:W-:Y:S01]  /*94e0*/  @P1 STG.E.U16 desc[UR52][R2.64+0x2], R89 ;  /* 0x0000025902001986 */ /* 0x000fe2000c101534 */
[----:B------:R-:W-:Y:S01]  /*94f0*/  ISETP.GT.AND P1, PT, R0, 0x8, P0 ;  /* 0x000000080000780c */ /* 0x000fe20000724270 */
[-C--:B------:R-:W-:Y:S01]  /*9500*/  FMUL R96, R96, R22.reuse ;  /* 0x0000001660607220 */ /* 0x080fe20000400000 */
[----:B------:R-:W-:Y:S01]  /*9510*/  ISETP.GT.AND P0, PT, R18, 0x9, PT ;  /* 0x000000091200780c */ /* 0x000fe20003f04270 */
[----:B------:R-:W-:Y:S01]  /*9520*/  FMUL R97, R97, R22 ;  /* 0x0000001661617220 */ /* 0x000fe20000400000 */
[----:B------:R-:W-:Y:S01]  /*9530*/  F2FP.BF16.F32.PACK_AB R90, RZ, R90 ;  /* 0x0000005aff5a723e */ /* 0x000fe200000010ff */
[-C--:B------:R-:W-:Y:S01]  /*9540*/  FMUL R98, R98, R22.reuse ;  /* 0x0000001662627220 */ /* 0x080fe20000400000 */
[----:B------:R-:W-:Y:S01]  /*9550*/  ISETP.GT.AND P5, PT, R0, RZ, P0 ;  /* 0x000000ff0000720c */ /* 0x000fe200007a4270 */
[-C--:B------:R-:W-:Y:S01]  /*9560*/  FMUL R99, R99, R22.reuse ;  /* 0x0000001663637220 */ /* 0x080fe20000400000 */
[----:B------:R-:W-:Y:S01]  /*9570*/  F2FP.BF16.F32.PACK_AB R91, RZ, R91 ;  /* 0x0000005bff5b723e */ /* 0x000fe200000010ff */
[----:B------:R-:W-:Y:S01]  /*9580*/  FMUL R100, R100, R22 ;  /* 0x0000001664647220 */ /* 0x000fe20000400000 */
[----:B------:R-:W-:Y:S01]  /*9590*/  F2FP.BF16.F32.PACK_AB R92, RZ, R92 ;  /* 0x0000005cff5c723e */ /* 0x000fe200000010ff */
[-C--:B------:R-:W-:Y:S01]  /*95a0*/  FMUL R101, R101, R22.reuse ;  /* 0x0000001665657220 */ /* 0x080fe20000400000 */
[----:B------:R-:W-:Y:S01]  /*95b0*/  F2FP.BF16.F32.PACK_AB R93, RZ, R93 ;  /* 0x0000005dff5d723e */ /* 0x000fe200000010ff */
[----:B------:R-:W-:Y:S01]  /*95c0*/  @P1 STG.E.U16 desc[UR52][R4.64], R90 ;  /* 0x0000005a04001986 */ /* 0x000fe2000c101534 */
[----:B------:R-:W-:Y:S01]  /*95d0*/  ISETP.GT.AND P1, PT, R0, 0x8, P2 ;  /* 0x000000080000780c */ /* 0x000fe20001724270 */
[-C--:B------:R-:W-:Y:S01]  /*95e0*/  FMUL R102, R102, R22.reuse ;  /* 0x0000001666667220 */ /* 0x080fe20000400000 */
[----:B------:R-:W-:Y:S01]  /*95f0*/  ISETP.GT.AND P2, PT, R0, 0x8, P0 ;  /* 0x000000080000780c */ /* 0x000fe20000744270 */
[----:B------:R-:W-:Y:S01]  /*9600*/  @P3 STG.E.U16 desc[UR52][R4.64+0x2], R91 ;  /* 0x0000025b04003986 */ /* 0x000fe2000c101534 */
[C---:B------:R-:W-:Y:S01]  /*9610*/  ISETP.GT.AND P3, PT, R18.reuse, 0x10, PT ;  /* 0x000000101200780c */ /* 0x040fe20003f64270 */
[-C--:B------:R-:W-:Y:S01]  /*9620*/  FMUL R103, R103, R22.reuse ;  /* 0x0000001667677220 */ /* 0x080fe20000400000 */
[----:B------:R-:W-:Y:S01]  /*9630*/  ISETP.GT.AND P0, PT, R18, 0x11, PT ;  /* 0x000000111200780c */ /* 0x000fe20003f04270 */
[----:B------:R-:W-:Y:S01]  /*9640*/  @P4 STG.E.U16 desc[UR52][R2.64+0x10], R92 ;  /* 0x0000105c02004986 */ /* 0x000fe2000c101534 */
[----:B------:R-:W-:Y:S01]  /*9650*/  ISETP.GT.AND P4, PT, R0, RZ, P3 ;  /* 0x000000ff0000720c */ /* 0x000fe20001f84270 */
[----:B------:R-:W-:Y:S01]  /*9660*/  FMUL R72, R72, R22 ;  /* 0x0000001648487220 */ /* 0x000fe20000400000 */
[----:B------:R-:W-:Y:S01]  /*9670*/  F2FP.BF16.F32.PACK_AB R94, RZ, R94 ;  /* 0x0000005eff5e723e */ /* 0x000fe200000010ff */
[----:B------:R-:W-:Y:S01]  /*9680*/  @P5 STG.E.U16 desc[UR52][R2.64+0x12], R93 ;  /* 0x0000125d02005986 */ /* 0x000fe2000c101534 */
[----:B------:R-:W-:Y:S01]  /*9690*/  ISETP.GT.AND P5, PT, R0, RZ, P0 ;  /* 0x000000ff0000720c */ /* 0x000fe200007a4270 */
[----:B------:R-:W-:Y:S01]  /*96a0*/  FMUL R73, R73, R22 ;  /* 0x0000001649497220 */ /* 0x000fe20000400000 */
[----:B------:R-:W-:Y:S01]  /*96b0*/  F2FP.BF16.F32.PACK_AB R95, RZ, R95 ;  /* 0x0000005fff5f723e */ /* 0x000fe200000010ff */
[----:B------:R-:W-:Y:S01]  /*96c0*/  @P1 STG.E.U16 desc[UR52][R4.64+0x10], R94 ;  /* 0x0000105e04001986 */ /* 0x000fe2000c101534 */
[----:B------:R-:W-:Y:S01]  /*96d0*/  F2FP.BF16.F32.PACK_AB R96, RZ, R96 ;  /* 0x00000060ff60723e */ /* 0x000fe200000010ff */
[-C--:B------:R-:W-:Y:S01]  /*96e0*/  FMUL R74, R74, R22.reuse ;  /* 0x000000164a4a7220 */ /* 0x080fe20000400000 */
[----:B------:R-:W-:Y:S01]  /*96f0*/  ISETP.GT.AND P1, PT, R0, 0x8, P3 ;  /* 0x000000080000780c */ /* 0x000fe20001f24270 */
[----:B------:R-:W-:Y:S01]  /*9700*/  @P2 STG.E.U16 desc[UR52][R4.64+0x12], R95 ;  /* 0x0000125f04002986 */ /* 0x000fe2000c101534 */
[----:B------:R-:W-:Y:S01]  /*9710*/  F2FP.BF16.F32.PACK_AB R97, RZ, R97 ;  /* 0x00000061ff61723e */ /* 0x000fe200000010ff */
[-C--:B------:R-:W-:Y:S01]  /*9720*/  FMUL R75, R75, R22.reuse ;  /* 0x000000164b4b7220 */ /* 0x080fe20000400000 */
[----:B------:R-:W-:Y:S01]  /*9730*/  ISETP.GT.AND P3, PT, R18, 0x18, PT ;  /* 0x000000181200780c */ /* 0x000fe20003f64270 */
[----:B------:R-:W-:Y:S01]  /*9740*/  @P4 STG.E.U16 desc[UR52][R2.64+0x20], R96 ;  /* 0x0000206002004986 */ /* 0x000fe2000c101534 */
[----:B------:R-:W-:Y:S01]  /*9750*/  ISETP.GT.AND P2, PT, R0, 0x8, P0 ;  /* 0x000000080000780c */ /* 0x000fe20000744270 */
[-C--:B------:R-:W-:Y:S01]  /*9760*/  FMUL R76, R76, R22.reuse ;  /* 0x000000164c4c7220 */ /* 0x080fe20000400000 */
[----:B------:R-:W-:Y:S01]  /*9770*/  ISETP.GT.AND P0, PT, R18, 0x19, PT ;  /* 0x000000191200780c */ /* 0x000fe20003f04270 */
[----:B------:R-:W-:Y:S01]  /*9780*/  @P5 STG.E.U16 desc[UR52][R2.64+0x22], R97 ;  /* 0x0000226102005986 */ /* 0x000fe2000c101534 */
[C---:B------:R-:W-:Y:S01]  /*9790*/  ISETP.GT.AND P4, PT, R0.reuse, RZ, P3 ;  /* 0x000000ff0000720c */ /* 0x040fe20001f84270 */
[-C--:B------:R-:W-:Y:S01]  /*97a0*/  FMUL R77, R77, R22.reuse ;  /* 0x000000164d4d7220 */ /* 0x080fe20000400000 */
[----:B------:R-:W-:Y:S01]  /*97b0*/  ISETP.GT.AND P5, PT, R0, RZ, P0 ;  /* 0x000000ff0000720c */ /* 0x000fe200007a4270 */
[----:B------:R-:W-:Y:S01]  /*97c0*/  FMUL R78, R78, R22 ;  /* 0x000000164e4e7220 */ /* 0x000fe20000400000 */
[----:B------:R-:W-:Y:S01]  /*97d0*/  F2FP.BF16.F32.PACK_AB R98, RZ, R98 ;  /* 0x00000062ff62723e */ /* 0x000fe200000010ff */
[-C--:B------:R-:W-:Y:S01]  /*97e0*/  FMUL R79, R79, R22.reuse ;  /* 0x000000164f4f7220 */ /* 0x080fe20000400000 */
[----:B------:R-:W-:Y:S01]  /*97f0*/  F2FP.BF16.F32.PACK_AB R99, RZ, R99 ;  /* 0x00000063ff63723e */ /* 0x000fe200000010ff */
[----:B------:R-:W-:Y:S01]  /*9800*/  FMUL R80, R80, R22 ;  /* 0x0000001650507220 */ /* 0x000fe20000400000 */
[----:B------:R-:W-:Y:S01]  /*9810*/  F2FP.BF16.F32.PACK_AB R100, RZ, R100 ;  /* 0x00000064ff64723e */ /* 0x000fe200000010ff */
[----:B------:R-:W-:Y:S01]  /*9820*/  @P1 STG.E.U16 desc[UR52][R4.64+0x20], R98 ;  /* 0x0000206204001986 */ /* 0x000fe2000c101534 */
[----:B------:R-:W-:Y:S01]  /*9830*/  ISETP.GT.AND P1, PT, R0, 0x8, P3 ;  /* 0x000000080000780c */ /* 0x000fe20001f24270 */
[-C--:B------:R-:W-:Y:S01]  /*9840*/  FMUL R81, R81, R22.reuse ;  /* 0x0000001651517220 */ /* 0x080fe20000400000 */
[----:B------:R-:W-:Y:S01]  /*9850*/  F2FP.BF16.F32.PACK_AB R101, RZ, R101 ;  /* 0x00000065ff65723e */ /* 0x000fe200000010ff */
[----:B------:R-:W-:Y:S01]  /*9860*/  @P2 STG.E.U16 desc[UR52][R4.64+0x22], R99 ;  /* 0x0000226304002986 */ /* 0x000fe2000c101534 */
[----:B------:R-:W-:Y:S01]  /*9870*/  ISETP.GT.AND P3, PT, R18, 0x20, PT ;  /* 0x000000201200780c */ /* 0x000fe20003f64270 */
[-C--:B------:R-:W-:Y:S01]  /*9880*/  FMUL R82, R82, R22.reuse ;  /* 0x0000001652527220 */ /* 0x080fe20000400000 */
[----:B------:R-:W-:Y:S01]  /*9890*/  ISETP.GT.AND P2, PT, R0, 0x8, P0 ;  /* 0x000000080000780c */ /* 0x000fe20000744270 */
[----:B------:R-:W-:Y:S01]  /*98a0*/  @P4 STG.E.U16 desc[UR52][R2.64+0x30], R100 ;  /* 0x0000306402004986 */ /* 0x000fe2000c101534 */
[----:B------:R-:W-:Y:S01]  /*98b0*/  ISETP.GT.AND P0, PT, R18, 0x21, PT ;  /* 0x000000211200780c */ /* 0x000fe20003f04270 */
[-C--:B------:R-:W-:Y:S01]  /*98c0*/  FMUL R83, R83, R22.reuse ;  /* 0x0000001653537220 */ /* 0x080fe20000400000 */
[C---:B------:R-:W-:Y:S01]  /*98d0*/  ISETP.GT.AND P4, PT, R0.reuse, RZ, P3 ;  /* 0x000000ff0000720c */ /* 0x040fe20001f84270 */
[----:B------:R-:W-:Y:S01]  /*98e0*/  @P5 STG.E.U16 desc[UR52][R2.64+0x32], R101 ;  /* 0x0000326502005986 */ /* 0x000fe2000c101534 */
        /* <DEDUP_REMOVED lines=169> */
[----:B------:R-:W-:Y:S01]  /*a380*/  FMUL R39, R39, R22 ;  /* 0x0000001627277220 */ /* 0x000fe20000400000 */
[----:B------:R-:W-:Y:S01]  /*a390*/  F2FP.BF16.F32.PACK_AB R41, RZ, R41 ;  /* 0x00000029ff29723e */ /* 0x000fe200000010ff */
[----:B------:R-:W-:Y:S01]  /*a3a0*/  @P2 STG.E.U16 desc[UR52][R4.64+0xb2], R71 ;  /* 0x0000b24704002986 */ /* 0x000fe2000c101534 */
[----:B------:R-:W-:-:S02]  /*a3b0*/  ISETP.GT.AND P3, PT, R18, 0x68, PT ;  /* 0x000000681200780c */ /* 0x000fc40003f64270 */
[----:B------:R-:W-:Y:S01]  /*a3c0*/  ISETP.GT.AND P2, PT, R0, 0x8, P0 ;  /* 0x000000080000780c */ /* 0x000fe20000744270 */
[----:B------:R-:W-:Y:S01]  /*a3d0*/  @P4 STG.E.U16 desc[UR52][R2.64+0xc0], R40 ;  /* 0x0000c02802004986 */ /* 0x000fe2000c101534 */
[----:B------:R-:W-:Y:S02]  /*a3e0*/  ISETP.GT.AND P0, PT, R18, 0x69, PT ;  /* 0x000000691200780c */ /* 0x000fe40003f04270 */
[C---:B------:R-:W-:Y:S01]  /*a3f0*/  ISETP.GT.AND P4, PT, R0.reuse, RZ, P3 ;  /* 0x000000ff0000720c */ /* 0x040fe20001f84270 */
[----:B------:R-:W-:Y:S01]  /*a400*/  @P5 STG.E.U16 desc[UR52][R2.64+0xc2], R41 ;  /* 0x0000c22902005986 */ /* 0x000fe2000c101534 */
[----:B------:R-:W-:Y:S02]  /*a410*/  ISETP.GT.AND P5, PT, R0, RZ, P0 ;  /* 0x000000ff0000720c */ /* 0x000fe400007a4270 */
[----:B------:R-:W-:Y:S02]  /*a420*/  F2FP.BF16.F32.PACK_AB R42, RZ, R42 ;  /* 0x0000002aff2a723e */ /* 0x000fe400000010ff */
[----:B------:R-:W-:-:S02]  /*a430*/  F2FP.BF16.F32.PACK_AB R43, RZ, R43 ;  /* 0x0000002bff2b723e */ /* 0x000fc400000010ff */
[----:B------:R-:W-:Y:S01]  /*a440*/  F2FP.BF16.F32.PACK_AB R44, RZ, R44 ;  /* 0x0000002cff2c723e */ /* 0x000fe200000010ff */
[----:B------:R-:W-:Y:S01]  /*a450*/  @P1 STG.E.U16 desc[UR52][R4.64+0xc0], R42 ;  /* 0x0000c02a04001986 */ /* 0x000fe2000c101534 */
[----:B------:R-:W-:Y:S02]  /*a460*/  ISETP.GT.AND P1, PT, R0, 0x8, P3 ;  /* 0x000000080000780c */ /* 0x000fe40001f24270 */
[----:B------:R-:W-:Y:S01]  /*a470*/  F2FP.BF16.F32.PACK_AB R45, RZ, R45 ;  /* 0x0000002dff2d723e */ /* 0x000fe200000010ff */
[----:B------:R-:W-:Y:S01]  /*a480*/  @P2 STG.E.U16 desc[UR52][R4.64+0xc2], R43 ;  /* 0x0000c22b04002986 */ /* 0x000fe2000c101534 */
[----:B------:R-:W-:Y:S02]  /*a490*/  ISETP.GT.AND P3, PT, R18, 0x70, PT ;  /* 0x000000701200780c */ /* 0x000fe40003f64270 */
[----:B------:R-:W-:Y:S01]  /*a4a0*/  ISETP.GT.AND P2, PT, R0, 0x8, P0 ;  /* 0x000000080000780c */ /* 0x000fe20000744270 */
[----:B------:R-:W-:Y:S01]  /*a4b0*/  @P4 STG.E.U16 desc[UR52][R2.64+0xd0], R44 ;  /* 0x0000d02c02004986 */ /* 0x000fe2000c101534 */
[----:B------:R-:W-:-:S02]  /*a4c0*/  ISETP.GT.AND P0, PT, R18, 0x71, PT ;  /* 0x000000711200780c */ /* 0x000fc40003f04270 */
[C---:B------:R-:W-:Y:S01]  /*a4d0*/  ISETP.GT.AND P4, PT, R0.reuse, RZ, P3 ;  /* 0x000000ff0000720c */ /* 0x040fe20001f84270 */
[----:B------:R-:W-:Y:S01]  /*a4e0*/  @P5 STG.E.U16 desc[UR52][R2.64+0xd2], R45 ;  /* 0x0000d22d02005986 */ /* 0x000fe2000c101534 */
[C---:B------:R-:W-:Y:S02]  /*a4f0*/  ISETP.GT.AND P5, PT, R0.reuse, RZ, P0 ;  /* 0x000000ff0000720c */ /* 0x040fe400007a4270 */
[----:B------:R-:W-:Y:S02]  /*a500*/  F2FP.BF16.F32.PACK_AB R46, RZ, R46 ;  /* 0x0000002eff2e723e */ /* 0x000fe400000010ff */
[----:B------:R-:W-:Y:S02]  /*a510*/  F2FP.BF16.F32.PACK_AB R47, RZ, R47 ;  /* 0x0000002fff2f723e */ /* 0x000fe400000010ff */
[----:B------:R-:W-:Y:S01]  /*a520*/  F2FP.BF16.F32.PACK_AB R48, RZ, R48 ;  /* 0x00000030ff30723e */ /* 0x000fe200000010ff */
[----:B------:R-:W-:Y:S01]  /*a530*/  @P1 STG.E.U16 desc[UR52][R4.64+0xd0], R46 ;  /* 0x0000d02e04001986 */ /* 0x000fe2000c101534 */
[----:B------:R-:W-:-:S02]  /*a540*/  ISETP.GT.AND P1, PT, R0, 0x8, P3 ;  /* 0x000000080000780c */ /* 0x000fc40001f24270 */
[----:B------:R-:W-:Y:S01]  /*a550*/  F2FP.BF16.F32.PACK_AB R49, RZ, R49 ;  /* 0x00000031ff31723e */ /* 0x000fe200000010ff */
[----:B------:R-:W-:Y:S01]  /*a560*/  @P2 STG.E.U16 desc[UR52][R4.64+0xd2], R47 ;  /* 0x0000d22f04002986 */ /* 0x000fe2000c101534 */
[----:B------:R-:W-:Y:S02]  /*a570*/  ISETP.GT.AND P2, PT, R18, 0x78, PT ;  /* 0x000000781200780c */ /* 0x000fe40003f44270 */
[----:B------:R-:W-:Y:S01]  /*a580*/  ISETP.GT.AND P0, PT, R0, 0x8, P0 ;  /* 0x000000080000780c */ /* 0x000fe20000704270 */
[----:B------:R-:W-:Y:S01]  /*a590*/  @P4 STG.E.U16 desc[UR52][R2.64+0xe0], R48 ;  /* 0x0000e03002004986 */ /* 0x000fe2000c101534 */
[----:B------:R-:W-:Y:S02]  /*a5a0*/  ISETP.GT.AND P3, PT, R18, 0x79, PT ;  /* 0x000000791200780c */ /* 0x000fe40003f64270 */
[C---:B------:R-:W-:Y:S01]  /*a5b0*/  ISETP.GT.AND P4, PT, R0.reuse, RZ, P2 ;  /* 0x000000ff0000720c */ /* 0x040fe20001784270 */
[----:B------:R-:W-:Y:S01]  /*a5c0*/  @P5 STG.E.U16 desc[UR52][R2.64+0xe2], R49 ;  /* 0x0000e23102005986 */ /* 0x000fe2000c101534 */
[----:B------:R-:W-:-:S02]  /*a5d0*/  ISETP.GT.AND P5, PT, R0, RZ, P3 ;  /* 0x000000ff0000720c */ /* 0x000fc40001fa4270 */
[----:B------:R-:W-:Y:S02]  /*a5e0*/  F2FP.BF16.F32.PACK_AB R50, RZ, R50 ;  /* 0x00000032ff32723e */ /* 0x000fe400000010ff */
[----:B------:R-:W-:Y:S02]  /*a5f0*/  F2FP.BF16.F32.PACK_AB R51, RZ, R51 ;  /* 0x00000033ff33723e */ /* 0x000fe400000010ff */
[----:B------:R-:W-:Y:S01]  /*a600*/  F2FP.BF16.F32.PACK_AB R52, RZ, R52 ;  /* 0x00000034ff34723e */ /* 0x000fe200000010ff */
[----:B------:R-:W-:Y:S01]  /*a610*/  @P1 STG.E.U16 desc[UR52][R4.64+0xe0], R50 ;  /* 0x0000e03204001986 */ /* 0x000fe2000c101534 */
[C---:B------:R-:W-:Y:S02]  /*a620*/  ISETP.GT.AND P1, PT, R0.reuse, 0x8, P2 ;  /* 0x000000080000780c */ /* 0x040fe40001724270 */
[----:B------:R-:W-:Y:S01]  /*a630*/  F2FP.BF16.F32.PACK_AB R53, RZ, R53 ;  /* 0x00000035ff35723e */ /* 0x000fe200000010ff */
[----:B------:R-:W-:Y:S01]  /*a640*/  @P0 STG.E.U16 desc[UR52][R4.64+0xe2], R51 ;  /* 0x0000e23304000986 */ /* 0x000fe2000c101534 */
[----:B------:R-:W-:-:S02]  /*a650*/  ISETP.GT.AND P2, PT, R0, 0x8, P3 ;  /* 0x000000080000780c */ /* 0x000fc40001f44270 */
[C---:B------:R-:W-:Y:S01]  /*a660*/  ISETP.GT.AND P3, PT, R18.reuse, 0x80, PT ;  /* 0x000000801200780c */ /* 0x040fe20003f64270 */
        /* <DEDUP_REMOVED lines=9> */
[----:B------:R-:W-:Y:S02]  /*a700*/  F2FP.BF16.F32.PACK_AB R25, RZ, R25 ;  /* 0x00000019ff19723e */ /* 0x000fe400000010ff */
[C---:B------:R-:W-:Y:S01]  /*a710*/  ISETP.GT.AND P1, PT, R0.reuse, 0x8, P3 ;  /* 0x000000080000780c */ /* 0x040fe20001f24270 */
[----:B------:R-:W-:Y:S01]  /*a720*/  @P2 STG.E.U16 desc[UR52][R4.64+0xf2], R55 ;  /* 0x0000f23704002986 */ /* 0x000fe2000c101534 */
[----:B------:R-:W-:Y:S02]  /*a730*/  ISETP.GT.AND P0, PT, R0, 0x8, P0 ;  /* 0x000000080000780c */ /* 0x000fe40000704270 */
[----:B------:R-:W-:Y:S01]  /*a740*/  F2FP.BF16.F32.PACK_AB R26, RZ, R26 ;  /* 0x0000001aff1a723e */ /* 0x000fe200000010ff */
[----:B------:R-:W-:Y:S01]  /*a750*/  @P4 STG.E.U16 desc[UR52][R2.64+0x100], R24 ;  /* 0x0001001802004986 */ /* 0x000fe2000c101534 */
[----:B------:R-:W-:-:S02]  /*a760*/  ISETP.GT.AND P4, PT, R18, 0x88, PT ;  /* 0x000000881200780c */ /* 0x000fc40003f84270 */
[----:B------:R-:W-:Y:S01]  /*a770*/  F2FP.BF16.F32.PACK_AB R27, RZ, R27 ;  /* 0x0000001bff1b723e */ /* 0x000fe200000010ff */
[----:B------:R-:W-:Y:S01]  /*a780*/  @P5 STG.E.U16 desc[UR52][R2.64+0x102], R25 ;  /* 0x0001021902005986 */ /* 0x000fe2000c101534 */
[----:B------:R-:W-:Y:S02]  /*a790*/  ISETP.GT.AND P5, PT, R18, 0x89, PT ;  /* 0x000000891200780c */ /* 0x000fe40003fa4270 */
[C---:B------:R-:W-:Y:S01]  /*a7a0*/  ISETP.GT.AND P2, PT, R0.reuse, RZ, P4 ;  /* 0x000000ff0000720c */ /* 0x040fe20002744270 */
[----:B------:R-:W-:Y:S01]  /*a7b0*/  @P1 STG.E.U16 desc[UR52][R4.64+0x100], R26 ;  /* 0x0001001a04001986 */ /* 0x000fe2000c101534 */
[----:B------:R-:W-:Y:S02]  /*a7c0*/  ISETP.GT.AND P6, PT, R0, RZ, P5 ;  /* 0x000000ff0000720c */ /* 0x000fe40002fc4270 */
[----:B------:R-:W-:Y:S01]  /*a7d0*/  F2FP.BF16.F32.PACK_AB R28, RZ, R28 ;  /* 0x0000001cff1c723e */ /* 0x000fe200000010ff */
[----:B------:R-:W-:Y:S01]  /*a7e0*/  @P0 STG.E.U16 desc[UR52][R4.64+0x102], R27 ;  /* 0x0001021b04000986 */ /* 0x000fe2000c101534 */
[----:B------:R-:W-:-:S02]  /*a7f0*/  F2FP.BF16.F32.PACK_AB R29, RZ, R29 ;  /* 0x0000001dff1d723e */ /* 0x000fc400000010ff */
[----:B------:R-:W-:Y:S02]  /*a800*/  ISETP.GT.AND P3, PT, R18, 0x90, PT ;  /* 0x000000901200780c */ /* 0x000fe40003f64270 */
[----:B------:R-:W-:Y:S02]  /*a810*/  ISETP.GT.AND P4, PT, R0, 0x8, P4 ;  /* 0x000000080000780c */ /* 0x000fe40002784270 */
[----:B------:R-:W-:Y:S01]  /*a820*/  F2FP.BF16.F32.PACK_AB R30, RZ, R30 ;  /* 0x0000001eff1e723e */ /* 0x000fe200000010ff */
[----:B------:R-:W-:Y:S01]  /*a830*/  @P2 STG.E.U16 desc[UR52][R2.64+0x110], R28 ;  /* 0x0001101c02002986 */ /* 0x000fe2000c101534 */
[----:B------:R-:W-:Y:S02]  /*a840*/  ISETP.GT.AND P2, PT, R18, 0x91, PT ;  /* 0x000000911200780c */ /* 0x000fe40003f44270 */
[----:B------:R-:W-:Y:S01]  /*a850*/  F2FP.BF16.F32.PACK_AB R31, RZ, R31 ;  /* 0x0000001fff1f723e */ /* 0x000fe200000010ff */
[----:B------:R-:W-:Y:S01]  /*a860*/  @P6 STG.E.U16 desc[UR52][R2.64+0x112], R29 ;  /* 0x0001121d02006986 */ /* 0x000fe2000c101534 */
[----:B------:R-:W-:-:S02]  /*a870*/  ISETP.GT.AND P6, PT, R0, 0x8, P5 ;  /* 0x000000080000780c */ /* 0x000fc40002fc4270 */
[----:B------:R-:W-:Y:S02]  /*a880*/  ISETP.GT.AND P5, PT, R0, RZ, P3 ;  /* 0x000000ff0000720c */ /* 0x000fe40001fa4270 */
[----:B------:R-:W-:Y:S01]  /*a890*/  F2FP.BF16.F32.PACK_AB R32, RZ, R32 ;  /* 0x00000020ff20723e */ /* 0x000fe200000010ff */
[----:B------:R-:W-:Y:S01]  /*a8a0*/  @P4 STG.E.U16 desc[UR52][R4.64+0x110], R30 ;  /* 0x0001101e04004986 */ /* 0x000fe2000c101534 */
[C---:B------:R-:W-:Y:S02]  /*a8b0*/  ISETP.GT.AND P1, PT, R18.reuse, 0x98, PT ;  /* 0x000000981200780c */ /* 0x040fe40003f24270 */
[----:B------:R-:W-:Y:S02]  /*a8c0*/  ISETP.GT.AND P0, PT, R18, 0x99, PT ;  /* 0x000000991200780c */ /* 0x000fe40003f04270 */
[C---:B------:R-:W-:Y:S02]  /*a8d0*/  ISETP.GT.AND P4, PT, R0.reuse, RZ, P2 ;  /* 0x000000ff0000720c */ /* 0x040fe40001784270 */
[C---:B------:R-:W-:Y:S01]  /*a8e0*/  ISETP.GT.AND P3, PT, R0.reuse, 0x8, P3 ;  /* 0x000000080000780c */ /* 0x040fe20001f64270 */
[----:B------:R-:W-:Y:S01]  /*a8f0*/  @P6 STG.E.U16 desc[UR52][R4.64+0x112], R31 ;  /* 0x0001121f04006986 */ /* 0x000fe2000c101534 */
[----:B------:R-:W-:-:S02]  /*a900*/  ISETP.GT.AND P2, PT, R0, 0x8, P2 ;  /* 0x000000080000780c */ /* 0x000fc40001744270 */
[C---:B------:R-:W-:Y:S01]  /*a910*/  ISETP.GT.AND P6, PT, R0.reuse, RZ, P1 ;  /* 0x000000ff0000720c */ /* 0x040fe20000fc4270 */
[----:B------:R-:W-:Y:S01]  /*a920*/  @P5 STG.E.U16 desc[UR52][R2.64+0x120], R32 ;  /* 0x0001202002005986 */ /* 0x000fe2000c101534 */
[C---:B------:R-:W-:Y:S02]  /*a930*/  ISETP.GT.AND P5, PT, R0.reuse, RZ, P0 ;  /* 0x000000ff0000720c */ /* 0x040fe400007a4270 */
[C---:B------:R-:W-:Y:S02]  /*a940*/  ISETP.GT.AND P1, PT, R0.reuse, 0x8, P1 ;  /* 0x000000080000780c */ /* 0x040fe40000f24270 */
[----:B------:R-:W-:Y:S02]  /*a950*/  F2FP.BF16.F32.PACK_AB R33, RZ, R33 ;  /* 0x00000021ff21723e */ /* 0x000fe400000010ff */
[----:B------:R-:W-:Y:S02]  /*a960*/  F2FP.BF16.F32.PACK_AB R34, RZ, R34 ;  /* 0x00000022ff22723e */ /* 0x000fe400000010ff */
[----:B------:R-:W-:Y:S01]  /*a970*/  F2FP.BF16.F32.PACK_AB R35, RZ, R35 ;  /* 0x00000023ff23723e */ /* 0x000fe200000010ff */
[----:B------:R-:W-:Y:S01]  /*a980*/  @P4 STG.E.U16 desc[UR52][R2.64+0x122], R33 ;  /* 0x0001222102004986 */ /* 0x000fe2000c101534 */
[----:B------:R-:W-:-:S02]  /*a990*/  ISETP.GT.AND P0, PT, R0, 0x8, P0 ;  /* 0x000000080000780c */ /* 0x000fc40000704270 */
[----:B------:R-:W-:Y:S01]  /*a9a0*/  F2FP.BF16.F32.PACK_AB R36, RZ, R36 ;  /* 0x00000024ff24723e */ /* 0x000fe200000010ff */
[----:B------:R-:W-:Y:S01]  /*a9b0*/  @P3 STG.E.U16 desc[UR52][R4.64+0x120], R34 ;  /* 0x0001202204003986 */ /* 0x000fe2000c101534 */
[----:B------:R-:W-:Y:S02]  /*a9c0*/  F2FP.BF16.F32.PACK_AB R37, RZ, R37 ;  /* 0x00000025ff25723e */ /* 0x000fe400000010ff */
[----:B------:R-:W-:Y:S01]  /*a9d0*/  F2FP.BF16.F32.PACK_AB R38, RZ, R38 ;  /* 0x00000026ff26723e */ /* 0x000fe200000010ff */
[----:B------:R-:W-:Y:S01]  /*a9e0*/  @P2 STG.E.U16 desc[UR52][R4.64+0x122], R35 ;  /* 0x0001222304002986 */ /* 0x000fe2000c101534 */
[----:B------:R-:W-:-:S03]  /*a9f0*/  F2FP.BF16.F32.PACK_AB R39, RZ, R39 ;  /* 0x00000027ff27723e */ /* 0x000fc600000010ff */
[----:B------:R-:W-:Y:S04]  /*aa00*/  @P6 STG.E.U16 desc[UR52][R2.64+0x130], R36 ;  /* 0x0001302402006986 */ /* 0x000fe8000c101534 */
[----:B------:R0:W-:Y:S02]  /*aa10*/  @P5 STG.E.U16 desc[UR52][R2.64+0x132], R37 ;  /* 0x0001322502005986 */ /* 0x0001e4000c101534 */
[----:B0-----:R-:W-:Y:S02]  /*aa20*/  @P1 IMAD.MOV.U32 R2, RZ, RZ, R4 ;  /* 0x000000ffff021224 */ /* 0x001fe400078e0004 */
[----:B------:R-:W-:-:S05]  /*aa30*/  @P1 IMAD.MOV.U32 R3, RZ, RZ, R5 ;  /* 0x000000ffff031224 */ /* 0x000fca00078e0005 */
[----:B------:R0:W-:Y:S04]  /*aa40*/  @P1 STG.E.U16 desc[UR52][R2.64+0x130], R38 ;  /* 0x0001302602001986 */ /* 0x0001e8000c101534 */
[----:B------:R0:W-:Y:S02]  /*aa50*/  @P0 STG.E.U16 desc[UR52][R4.64+0x132], R39 ;  /* 0x0001322704000986 */ /* 0x0001e4000c101534 */
.L_x_189:
[----:B------:R-:W-:Y:S05]  /*aa60*/  BSYNC B0 ;  /* 0x0000000000007941 */ /* 0x000fea0003800000 */
.L_x_31:
[----:B0-----:R-:W-:Y:S01]  /*aa70*/  IMAD.U32 R2, RZ, RZ, UR54 ;  /* 0x00000036ff027e24 */ /* 0x001fe2000f8e00ff */
[----:B------:R-:W-:Y:S01]  /*aa80*/  ULDC.64 UR4, c[0x0][0x650] ;  /* 0x0001940000047ab9 */ /* 0x000fe20000000a00 */
[----:B------:R-:W-:Y:S01]  /*aa90*/  IMAD.U32 R3, RZ, RZ, UR55 ;  /* 0x00000037ff037e24 */ /* 0x000fe2000f8e00ff */
[----:B------:R0:W-:Y:S01]  /*aaa0*/  SYNCS.ARRIVE.TRANS64.A1T0 RZ, [R112+UR50], RZ ;  /* 0x000000ff70ff79a7 */ /* 0x0001e20008100032 */
[----:B------:R-:W-:Y:S01]  /*aab0*/  PRMT R0, RZ, 0x7610, R0 ;  /* 0x00007610ff007816 */ /* 0x000fe20000000000 */
[----:B------:R-:W-:Y:S01]  /*aac0*/  IMAD.MOV.U32 R18, RZ, RZ, -0x1 ;  /* 0xffffffffff127424 */ /* 0x000fe200078e00ff */
[----:B------:R-:W-:Y:S01]  /*aad0*/  LEA R16, P0, R2, R16, 0x1 ;  /* 0x0000001002107211 */ /* 0x000fe200078008ff */
[----:B------:R-:W-:Y:S02]  /*aae0*/  IMAD.MOV.U32 R2, RZ, RZ, -0x1 ;  /* 0xffffffffff027424 */ /* 0x000fe400078e00ff */
[----:B------:R-:W-:Y:S01]  /*aaf0*/  IMAD.MOV.U32 R19, RZ, RZ, -0x1 ;  /* 0xffffffffff137424 */ /* 0x000fe200078e00ff */
[----:B------:R-:W-:-:S02]  /*ab00*/  IADD3.X R17, R17, UR36, RZ, P0, !PT ;  /* 0x0000002411117c10 */ /* 0x000fc400087fe4ff */
[----:B------:R-:W-:-:S04]  /*ab10*/  ISETP.GE.U32.AND P0, PT, R16, UR4, PT ;  /* 0x0000000410007c0c */ /* 0x000fc8000bf06070 */
[----:B------:R-:W-:-:S13]  /*ab20*/  ISETP.GE.U32.AND.EX P0, PT, R17, UR5, PT, P0 ;  /* 0x0000000511007c0c */ /* 0x000fda000bf06100 */
[----:B0-----:R-:W-:Y:S05]  /*ab30*/  @P0 BRA `(.L_x_190) ;  /* 0x0000000400700947 */ /* 0x001fea0003800000 */
[----:B------:R-:W0:Y:S01]  /*ab40*/  S2UR UR7, SR_CTAID.X ;  /* 0x00000000000779c3 */ /* 0x000e220000002500 */
[----:B------:R-:W-:Y:S01]  /*ab50*/  ULDC.64 UR4, c[0x0][0x628] ;  /* 0x00018a0000047ab9 */ /* 0x000fe20000000a00 */
[----:B------:R-:W-:Y:S01]  /*ab60*/  ULDC UR6, c[0x0][0x150] ;  /* 0x0000540000067ab9 */ /* 0x000fe20000000800 */
[----:B------:R-:W-:Y:S01]  /*ab70*/  ISETP.NE.U32.AND P0, PT, RZ, UR4, PT ;  /* 0x00000004ff007c0c */ /* 0x000fe2000bf05070 */
[----:B------:R-:W-:Y:S01]  /*ab80*/  ULDC UR15, c[0x0][0x630] ;  /* 0x00018c00000f7ab9 */ /* 0x000fe20000000800 */
[C---:B------:R-:W-:Y:S02]  /*ab90*/  R2UR UR17, R16.reuse ;  /* 0x00000000101172ca */ /* 0x040fe400000e0000 */
[----:B------:R-:W-:Y:S01]  /*aba0*/  ISETP.NE.AND.EX P0, PT, RZ, UR5, PT, P0 ;  /* 0x00000005ff007c0c */ /* 0x000fe2000bf05300 */
[----:B------:R-:W1:Y:S01]  /*abb0*/  S2UR UR16, SR_CTAID.Y ;  /* 0x00000000001079c3 */ /* 0x000e620000002600 */
[----:B------:R-:W-:Y:S02]  /*abc0*/  R2UR UR12, R16 ;  /* 0x00000000100c72ca */ /* 0x000fe400000e0000 */
[----:B------:R-:W-:-:S02]  /*abd0*/  R2UR UR13, R17 ;  /* 0x00000000110d72ca */ /* 0x000fc400000e0000 */
[----:B0-----:R-:W-:-:S05]  /*abe0*/  I2FP.F32.U32 R0, UR7 ;  /* 0x0000000700007c45 */ /* 0x001fca0008201000 */
[----:B------:R-:W-:Y:S01]  /*abf0*/  FMUL R0, R0, UR6 ;  /* 0x0000000600007c20 */ /* 0x000fe20008400000 */
[----:B------:R-:W-:Y:S01]  /*ac00*/  ULDC UR6, c[0x0][0x154] ;  /* 0x0000550000067ab9 */ /* 0x000fe20000000800 */
[----:B-1----:R-:W-:-:S04]  /*ac10*/  I2FP.F32.U32 R2, UR16 ;  /* 0x0000001000027c45 */ /* 0x002fc80008201000 */
[----:B------:R-:W0:Y:S01]  /*ac20*/  F2I.U32.TRUNC.NTZ R0, R0 ;  /* 0x0000000000007305 */ /* 0x000e22000020f000 */
[----:B------:R-:W-:Y:S01]  /*ac30*/  FMUL R2, R2, UR6 ;  /* 0x0000000602027c20 */ /* 0x000fe20008400000 */
[----:B------:R-:W-:Y:S06]  /*ac40*/  @!P0 BRA `(.L_x_191) ;  /* 0x0000000000308947 */ /* 0x000fec0003800000 */
        /* <DEDUP_REMOVED lines=12> */
.L_x_191:
[----:B------:R-:W-:Y:S01]  /*ad10*/  USHF.R.U64 UR6, UR12, UR15, UR13 ;  /* 0x0000000f0c067299 */ /* 0x000fe2000800120d */
[----:B------:R-:W-:Y:S01]  /*ad20*/  R2UR UR5, R17 ;  /* 0x00000000110572ca */ /* 0x000fe200000e0000 */
[----:B------:R-:W-:Y:S01]  /*ad30*/  USHF.R.U32.HI UR4, URZ, UR15, UR13 ;  /* 0x0000000f3f047299 */ /* 0x000fe2000801160d */
[----:B------:R-:W1:Y:S01]  /*ad40*/  F2I.U32.TRUNC.NTZ R2, R2 ;  /* 0x0000000200027305 */ /* 0x000e62000020f000 */
[----:B------:R-:W-:Y:S01]  /*ad50*/  UIADD3 UR9, UP0, URZ, -UR6, URZ ;  /* 0x800000063f097290 */ /* 0x000fe2000ff1e03f */
[----:B------:R-:W-:Y:S01]  /*ad60*/  ULDC.64 UR10, c[0x0][0x620] ;  /* 0x00018800000a7ab9 */ /* 0x000fe20000000a00 */
[----:B------:R-:W-:Y:S02]  /*ad70*/  ULDC UR14, c[0x0][0x608] ;  /* 0x00018200000e7ab9 */ /* 0x000fe40000000800 */
[----:B------:R-:W-:Y:S01]  /*ad80*/  UIADD3.X UR4, URZ, ~UR4, URZ, UP0, !UPT ;  /* 0x800000043f047290 */ /* 0x000fe200087fe43f */
[----:B------:R-:W-:Y:S01]  /*ad90*/  ULDC UR15, c[0x0][0x658] ;  /* 0x00019600000f7ab9 */ /* 0x000fe20000000800 */
[----:B------:R-:W-:-:S02]  /*ada0*/  ULDC UR12, c[0x0][0x144] ;  /* 0x00005100000c7ab9 */ /* 0x000fc40000000800 */
[----:B------:R-:W-:Y:S01]  /*adb0*/  UIMAD UR8, UR4, UR10, URZ ;  /* 0x0000000a040872a4 */ /* 0x000fe2000f8e023f */
[----:B------:R-:W-:Y:S02]  /*adc0*/  ULDC UR22, c[0x0][0x148] ;  /* 0x0000520000167ab9 */ /* 0x000fe40000000800 */
[----:B------:R-:W-:Y:S01]  /*add0*/  UMOV UR4, UR17 ;  /* 0x0000001100047c82 */ /* 0x000fe20008000000 */
[----:B------:R-:W-:Y:S02]  /*ade0*/  UIMAD UR8, UR9, UR11, UR8 ;  /* 0x0000000b090872a4 */ /* 0x000fe4000f8e0208 */
[----:B------:R-:W-:Y:S01]  /*adf0*/  UIMAD.WIDE.U32 UR4, UR9, UR10, UR4 ;  /* 0x0000000a090472a5 */ /* 0x000fe2000f8e0004 */
[----:B0-----:R-:W-:Y:S01]  /*ae00*/  R2UR UR9, R0 ;  /* 0x00000000000972ca */ /* 0x001fe200000e0000 */
[----:B------:R-:W-:Y:S01]  /*ae10*/  ULDC UR20, c[0x0][0x648] ;  /* 0x0001920000147ab9 */ /* 0x000fe20000000800 */
[----:B-1----:R-:W-:Y:S01]  /*ae20*/  R2UR UR13, R2 ;  /* 0x00000000020d72ca */ /* 0x002fe200000e0000 */
[----:B------:R-:W-:Y:S01]  /*ae30*/  UIADD3 UR8, UR5, UR8, URZ ;  /* 0x0000000805087290 */ /* 0x000fe2000fffe03f */
[----:B------:R-:W-:-:S02]  /*ae40*/  ULDC UR21, c[0x0][0x638] ;  /* 0x00018e0000157ab9 */ /* 0x000fc40000000800 */
[----:B------:R-:W-:Y:S02]  /*ae50*/  ULDC UR5, c[0x0][0x618] ;  /* 0x0001860000057ab9 */ /* 0x000fe40000000800 */
[----:B------:R-:W-:Y:S02]  /*ae60*/  USHF.R.U64 UR10, UR4, UR5, UR8 ;  /* 0x00000005040a7299 */ /* 0x000fe40008001208 */
[----:B------:R-:W-:-:S03]  /*ae70*/  USHF.R.U32.HI UR8, URZ, UR5, UR8 ;  /* 0x000000053f087299 */ /* 0x000fc60008011608 */
[----:B------:R-:W-:Y:S01]  /*ae80*/  ULDC.64 UR4, c[0x0][0x640] ;  /* 0x0001900000047ab9 */ /* 0x000fe20000000a00 */
[----:B------:R-:W-:Y:S01]  /*ae90*/  USHF.R.U64 UR11, UR10, UR14, UR8 ;  /* 0x0000000e0a0b7299 */ /* 0x000fe20008001208 */
[----:B------:R-:W-:Y:S01]  /*aea0*/  ISETP.NE.U32.AND P0, PT, RZ, UR4, PT ;  /* 0x00000004ff007c0c */ /* 0x000fe2000bf05070 */
[----:B------:R-:W-:Y:S02]  /*aeb0*/  USHF.R.U32.HI UR8, URZ, UR14, UR8 ;  /* 0x0000000e3f087299 */ /* 0x000fe40008011608 */
[----:B------:R-:W-:Y:S01]  /*aec0*/  UIADD3 UR9, -UR9, URZ, URZ ;  /* 0x0000003f09097290 */ /* 0x000fe2000fffe13f */
[----:B------:R-:W-:Y:S01]  /*aed0*/  ISETP.NE.AND.EX P0, PT, RZ, UR5, PT, P0 ;  /* 0x00000005ff007c0c */ /* 0x000fe2000bf05300 */
[----:B------:R-:W-:Y:S02]  /*aee0*/  USHF.R.U64 UR17, UR11, UR15, UR8 ;  /* 0x0000000f0b117299 */ /* 0x000fe40008001208 */
[----:B------:R-:W-:Y:S02]  /*aef0*/  UIADD3 UR18, -UR13, URZ, URZ ;  /* 0x0000003f0d127290 */ /* 0x000fe4000fffe13f */
[----:B------:R-:W-:-:S02]  /*af00*/  USHF.R.U32.HI UR15, URZ, UR15, UR8 ;  /* 0x0000000f3f0f7299 */ /* 0x000fc40008011608 */
[----:B------:R-:W-:Y:S01]  /*af10*/  UIMAD UR19, UR12, UR9, UR7 ;  /* 0x000000090c1372a4 */ /* 0x000fe2000f8e0207 */
[----:B------:R-:W-:-:S05]  /*af20*/  UMOV UR14, UR17 ;  /* 0x00000011000e7c82 */ /* 0x000fca0008000000 */
[----:B------:R-:W-:Y:S06]  /*af30*/  @!P0 BRA `(.L_x_192) ;  /* 0x0000000000288947 */ /* 0x000fec0003800000 */
        /* <DEDUP_REMOVED lines=10> */
.L_x_192:
        /* <DEDUP_REMOVED lines=9> */
[----:B------:R-:W-:Y:S01]  /*b070*/  UIMAD UR5, UR7, UR21, UR17 ;  /* 0x00000015070572a4 */ /* 0x000fe2000f8e0211 */
[----:B------:R-:W-:Y:S02]  /*b080*/  ULDC UR8, c[0x0][0x600] ;  /* 0x0001800000087ab9 */ /* 0x000fe40000000800 */
[----:B------:R-:W-:Y:S01]  /*b090*/  ULDC UR7, c[0x0][0x610] ;  /* 0x0001840000077ab9 */ /* 0x000fe20000000800 */
[----:B------:R-:W-:Y:S02]  /*b0a0*/  UIMAD UR5, UR5, UR8, UR10 ;  /* 0x00000008050572a4 */ /* 0x000fe4000f8e020a */
[----:B------:R-:W-:-:S04]  /*b0b0*/  UIMAD UR4, UR4, UR7, UR19 ;  /* 0x00000007040472a4 */ /* 0x000fc8000f8e0213 */
[----:B------:R-:W-:Y:S02]  /*b0c0*/  USEL UR7, UR5, UR4, !UP0 ;  /* 0x0000000405077287 */ /* 0x000fe4000c000000 */
[----:B------:R-:W-:-:S04]  /*b0d0*/  USEL UR4, UR4, UR5, !UP0 ;  /* 0x0000000504047287 */ /* 0x000fc8000c000000 */
[----:B------:R-:W-:Y:S02]  /*b0e0*/  IMAD.U32 R2, RZ, RZ, UR7 ;  /* 0x00000007ff027e24 */ /* 0x000fe4000f8e00ff */
[----:B------:R-:W-:-:S07]  /*b0f0*/  IMAD.U32 R18, RZ, RZ, UR4 ;  /* 0x00000004ff127e24 */ /* 0x000fce000f8e00ff */
.L_x_190:
[----:B------:R-:W-:Y:S01]  /*b100*/  ULEA UR5, UR38, UR44, 0x1 ;  /* 0x0000002c26057291 */ /* 0x000fe2000f8e083f */
[----:B------:R-:W-:Y:S01]  /*b110*/  LOP3.LUT P0, RZ, R0, 0xff, RZ, 0xc0, !PT ;  /* 0x000000ff00ff7812 */ /* 0x000fe2000780c0ff */
[----:B------:R-:W-:Y:S01]  /*b120*/  ULOP3.LUT UR44, UR44, 0x1, URZ, 0xc0, !UPT ;  /* 0x000000012c2c7892 */ /* 0x000fe2000f8ec03f */
[----:B------:R-:W-:Y:S01]  /*b130*/  LOP3.LUT R114, R114, 0x1, RZ, 0x3c, !PT ;  /* 0x0000000172727812 */ /* 0x000fe200078e3cff */
[----:B------:R-:W-:Y:S02]  /*b140*/  USHF.R.U32.HI UR4, URZ, 0x1, UR5 ;  /* 0x000000013f047899 */ /* 0x000fe40008011605 */
[----:B------:R-:W-:Y:S02]  /*b150*/  UISETP.GT.U32.AND UP0, UPT, UR5, 0x1, UPT ;  /* 0x000000010500788c */ /* 0x000fe4000bf04070 */
[----:B------:R-:W-:Y:S02]  /*b160*/  ULOP3.LUT UR4, UR4, 0x1, URZ, 0xc0, !UPT ;  /* 0x0000000104047892 */ /* 0x000fe4000f8ec03f */
[----:B------:R-:W-:-:S02]  /*b170*/  UISETP.LT.U32.AND UP0, UPT, UR41, 0x1ff, UP0 ;  /* 0x000001ff2900788c */ /* 0x000fc40008701070 */
[----:B------:R-:W-:Y:S02]  /*b180*/  UISETP.NE.U32.AND UP1, UPT, UR4, 0x1, UPT ;  /* 0x000000010400788c */ /* 0x000fe4000bf25070 */
[----:B------:R-:W-:Y:S02]  /*b190*/  USEL UR5, URZ, 0x1, !UP0 ;  /* 0x000000013f057887 */ /* 0x000fe4000c000000 */
[----:B------:R-:W-:-:S04]  /*b1a0*/  UISETP.GT.U32.AND UP1, UPT, UR41, 0x1fe, !UP1 ;  /* 0x000001fe2900788c */ /* 0x000fc8000cf24070 */
[----:B------:R-:W-:-:S04]  /*b1b0*/  USEL UR4, URZ, 0x1, !UP1 ;  /* 0x000000013f047887 */ /* 0x000fc8000c800000 */
[----:B------:R-:W-:Y:S01]  /*b1c0*/  ULOP3.LUT UR48, UR4, UR48, UR5, 0x96, !UPT ;  /* 0x0000003004307292 */ /* 0x000fe2000f8e9605 */
[----:B------:R-:W-:Y:S11]  /*b1d0*/  @P0 BRA `(.L_x_193) ;  /* 0xffffff6400040947 */ /* 0x000ff6000383ffff */
[----:B------:R-:W-:Y:S05]  /*b1e0*/  EXIT ;  /* 0x000000000000794d */ /* 0x000fea0003800000 */
.L_x_12:
[----:B------:R-:W-:-:S08]  /*b1f0*/  ISETP.NE.AND P0, PT, RZ, UR8, PT ;  /* 0x00000008ff007c0c */ /* 0x000fd0000bf05270 */
[----:B-----5:R-:W0:-:S00]  /*b200*/  USETMAXREG.DEALLOC.CTAPOOL 0x28 ;  /* 0x00000028000079c8 */ /* 0x020e0000080e0500 */
[----:B------:R-:W-:Y:S05]  /*b210*/  @P0 EXIT ;  /* 0x000000000000094d */ /* 0x000fea0003800000 */
[----:B0-----:R-:W-:Y:S01]  /*b220*/  LOP3.LUT P0, RZ, R0, 0xff, RZ, 0xc0, !PT ;  /* 0x000000ff00ff7812 */ /* 0x001fe2000780c0ff */
[----:B------:R-:W-:Y:S02]  /*b230*/  IMAD.MOV.U32 R8, RZ, RZ, 0x1 ;  /* 0x00000001ff087424 */ /* 0x000fe400078e00ff */
[----:B------:R-:W-:-:S10]  /*b240*/  IMAD.MOV.U32 R0, RZ, RZ, RZ ;  /* 0x000000ffff007224 */ /* 0x000fd400078e00ff */
[----:B------:R-:W-:Y:S05]  /*b250*/  @!P0 BRA `(.L_x_194) ;  /* 0x0000000c009c8947 */ /* 0x000fea0003800000 */
[----:B------:R-:W-:Y:S01]  /*b260*/  LOP3.LUT P0, RZ, R4, 0x1f, RZ, 0xc0, !PT ;  /* 0x0000001f04ff7812 */ /* 0x000fe2000780c0ff */
[----:B------:R-:W-:Y:S01]  /*b270*/  ULDC UR21, c[0x0][0x658] ;  /* 0x0001960000157ab9 */ /* 0x000fe20000000800 */
[----:B------:R-:W-:Y:S01]  /*b280*/  UMOV UR4, 0xffffffff ;  /* 0xffffffff00047882 */ /* 0x000fe20000000000 */
[----:B------:R-:W-:Y:S01]  /*b290*/  BSSY B0, `(.L_x_194) ;  /* 0x00000e3000007945 */ /* 0x000fe20003800000 */
[----:B------:R-:W-:Y:S01]  /*b2a0*/  USHF.L.U32 UR4, UR4, UR21, URZ ;  /* 0x0000001504047299 */ /* 0x000fe2000800063f */
[C---:B------:R-:W-:Y:S01]  /*b2b0*/  ISETP.NE.AND P3, PT, R3.reuse, RZ, PT ;  /* 0x000000ff0300720c */ /* 0x040fe20003f65270 */
[----:B------:R-:W-:Y:S01]  /*b2c0*/  IMAD.MOV.U32 R9, RZ, RZ, 0x1 ;  /* 0x00000001ff097424 */ /* 0x000fe200078e00ff */
[----:B------:R-:W-:Y:S01]  /*b2d0*/  ISETP.NE.OR P0, PT, R3, RZ, !P0 ;  /* 0x000000ff0300720c */ /* 0x000fe20004705670 */
[----:B------:R-:W-:Y:S01]  /*b2e0*/  IMAD.MOV.U32 R8, RZ, RZ, 0x1 ;  /* 0x00000001ff087424 */ /* 0x000fe200078e00ff */
[----:B------:R-:W-:Y:S01]  /*b2f0*/  ULDC UR13, c[0x0][0x600] ;  /* 0x00018000000d7ab9 */ /* 0x000fe20000000800 */
[----:B------:R-:W-:Y:S01]  /*b300*/  IMAD.MOV.U32 R0, RZ, RZ, RZ ;  /* 0x000000ffff007224 */ /* 0x000fe200078e00ff */
[----:B------:R-:W-:Y:S01]  /*b310*/  UMOV UR5, 0x1 ;  /* 0x0000000100057882 */ /* 0x000fe20000000000 */
[----:B------:R-:W-:-:S02]  /*b320*/  UIADD3 UR23, UR38, 0x1, URZ ;  /* 0x0000000126177890 */ /* 0x000fc4000fffe03f */
[----:B------:R-:W-:Y:S02]  /*b330*/  ULOP3.LUT UR29, UR39, 0x2, URZ, 0xfc, !UPT ;  /* 0x00000002271d7892 */ /* 0x000fe4000f8efc3f */
[----:B------:R-:W-:Y:S02]  /*b340*/  UIADD3 UR13, UR13, -0x1, URZ ;  /* 0xffffffff0d0d7890 */ /* 0x000fe4000fffe03f */
[----:B------:R-:W-:Y:S02]  /*b350*/  USHF.L.U32 UR21, UR5, UR21, URZ ;  /* 0x0000001505157299 */ /* 0x000fe4000800063f */
[----:B------:R-:W-:Y:S01]  /*b360*/  ULOP3.LUT UR22, URZ, UR4, URZ, 0x33, !UPT ;  /* 0x000000043f167292 */ /* 0x000fe2000f8e333f */
[----:B------:R-:W-:-:S11]  /*b370*/  ULDC.64 UR14, c[0x0][0x198] ;  /* 0x00006600000e7ab9 */ /* 0x000fd60000000a00 */
.L_x_206:
[----:B------:R-:W-:-:S03]  /*b380*/  UMOV UR4, 0xffffffff ;  /* 0xffffffff00047882 */ /* 0x000fc60000000000 */
[----:B------:R-:W-:Y:S05]  /*b390*/  BRA.DIV UR4, `(.L_x_195) ;  /* 0x00000012041c7947 */ /* 0x000fea000b800000 */
[----:B------:R-:W-:-:S13]  /*b3a0*/  ELECT P6, URZ, PT ;  /* 0x00000000003f782f */ /* 0x000fda00038c0000 */
.L_x_217:
[----:B------:R-:W0:Y:S01]  /*b3b0*/  LDC R3, c[0x0][0x28c] ;  /* 0x0000a300ff037b82 */ /* 0x000e220000000800 */
[----:B------:R-:W-:Y:S01]  /*b3c0*/  BSSY B1, `(.L_x_196) ;  /* 0x000005a000017945 */ /* 0x000fe20003800000 */
[----:B0-----:R-:W-:-:S13]  /*b3d0*/  ISETP.LT.OR P6, PT, R3, 0x1, !P6 ;  /* 0x000000010300780c */ /* 0x001fda00077c1670 */
[----:B------:R-:W-:Y:S05]  /*b3e0*/  @P6 BRA `(.L_x_197) ;  /* 0x00000004005c6947 */ /* 0x000fea0003800000 */
[----:B------:R-:W-:Y:S02]  /*b3f0*/  IMAD R6, R2, 0xa0, RZ ;  /* 0x000000a002067824 */ /* 0x000fe400078e02ff */
[----:B------:R-:W-:Y:S02]  /*b400*/  IMAD.SHL.U32 R18, R18, 0x40, RZ ;  /* 0x0000004012127824 */ /* 0x000fe400078e00ff */
[----:B------:R-:W-:Y:S02]  /*b410*/  IMAD.MOV.U32 R11, RZ, RZ, RZ ;  /* 0x000000ffff0b7224 */ /* 0x000fe400078e00ff */
[----:B------:R-:W-:Y:S02]  /*b420*/  IMAD.U32 R12, RZ, RZ, UR23 ;  /* 0x00000017ff0c7e24 */ /* 0x000fe4000f8e00ff */
[----:B------:R-:W-:Y:S02]  /*b430*/  IMAD.MOV.U32 R2, RZ, RZ, R8 ;  /* 0x000000ffff027224 */ /* 0x000fe400078e0008 */
[----:B------:R-:W-:-:S07]  /*b440*/  IMAD.MOV.U32 R3, RZ, RZ, R0 ;  /* 0x000000ffff037224 */ /* 0x000fce00078e0000 */
.L_x_201:
[----:B------:R-:W0:Y:S01]  /*b450*/  S2R R5, SR_CgaCtaId ;  /* 0x0000000000057919 */ /* 0x000e220000008800 */
[----:B------:R-:W-:-:S04]  /*b460*/  MOV R4, 0x400 ;  /* 0x0000040000047802 */ /* 0x000fc80000000f00 */
[----:B0-----:R-:W-:Y:S02]  /*b470*/  LEA R10, R5, R4, 0x18 ;  /* 0x00000004050a7211 */ /* 0x001fe400078ec0ff */
[----:B------:R-:W-:Y:S01]  /*b480*/  SHF.L.U32 R4, R2, 0x1f, RZ ;  /* 0x0000001f02047819 */ /* 0x000fe200000006ff */
[----:B------:R-:W0:Y:S02]  /*b490*/  @!P3 LDC R5, c[0x0][0x500] ;  /* 0x00014000ff05bb82 */ /* 0x000e240000000800 */
[----:B------:R-:W-:-:S04]  /*b4a0*/  IMAD R7, R3, 0x8, R10 ;  /* 0x0000000803077824 */ /* 0x000fc800078e020a */
[----:B------:R-:W1:Y:S02]  /*b4b0*/  SYNCS.PHASECHK.TRANS64.TRYWAIT P1, [R7+URZ+0x10], R4 ;  /* 0x00001004070075a7 */ /* 0x000e64000802017f */
[----:B-1----:R-:W-:Y:S05]  /*b4c0*/  @!P1 BRA `(.L_x_198) ;  /* 0x0000000c00f09947 */ /* 0x002fea0003800000 */
.L_x_218:
[----:B------:R-:W-:Y:S01]  /*b4d0*/  UPRMT UR4, UR29, 0x9910, URZ ;  /* 0x000099101d047896 */ /* 0x000fe2000800003f */
[----:B0-----:R0:W-:Y:S03]  /*b4e0*/  @!P3 SYNCS.ARRIVE.TRANS64 RZ, [R7+URZ], R5 ;  /* 0x0000000507ffb9a7 */ /* 0x0011e6000800003f */
[----:B------:R-:W-:-:S06]  /*b4f0*/  UISETP.NE.AND UP0, UPT, UR4, 0x2, UPT ;  /* 0x000000020400788c */ /* 0x000fcc000bf05270 */
[----:B------:R-:W-:-:S13]  /*b500*/  PLOP3.LUT P1, PT, PT, PT, UP0, 0x80, 0x0 ;  /* 0x000000000000781c */ /* 0x000fda0003f2f008 */
[----:B0-----:R-:W-:Y:S05]  /*b510*/  @P1 BRA `(.L_x_199) ;  /* 0x0000000000041947 */ /* 0x001fea0003800000 */
[----:B------:R-:W-:Y:S01]  /*b520*/  BPT.TRAP 0x1 ;  /* 0x000000040000795c */ /* 0x000fe20000300000 */
.L_x_199:
[----:B------:R-:W-:Y:S05]  /*b530*/  @P0 BRA `(.L_x_200) ;  /* 0x0000000000040947 */ /* 0x000fea0003800000 */
[----:B------:R-:W-:Y:S01]  /*b540*/  BPT.TRAP 0x1 ;  /* 0x000000040000795c */ /* 0x000fe20000300000 */
.L_x_200:
[--C-:B-1----:R-:W-:Y:S01]  /*b550*/  IMAD R4, R3, 0x8000, R10.reuse ;  /* 0x0000800003047824 */ /* 0x102fe200078e020a */
[----:B------:R-:W-:Y:S01]  /*b560*/  R2UR UR10, R11 ;  /* 0x000000000b0a72ca */ /* 0x000fe200000e0000 */
[----:B------:R-:W-:Y:S01]  /*b570*/  IMAD R10, R3, 0x14000, R10 ;  /* 0x00014000030a7824 */ /* 0x000fe200078e020a */
[----:B------:R-:W-:Y:S01]  /*b580*/  R2UR UR9, R7 ;  /* 0x00000000070972ca */ /* 0x000fe200000e0000 */
[----:B------:R-:W-:Y:S01]  /*b590*/  UIADD3 UR30, UP0, UR14, 0xf0, URZ ;  /* 0x000000f00e1e7890 */ /* 0x000fe2000ff1e03f */
[----:B------:R-:W-:Y:S01]  /*b5a0*/  R2UR UR40, R4 ;  /* 0x00000000042872ca */ /* 0x000fe200000e0000 */
[----:B------:R-:W-:Y:S01]  /*b5b0*/  VIADD R12, R12, 0xffffffff ;  /* 0xffffffff0c0c7836 */ /* 0x000fe20000000000 */
[----:B------:R-:W-:Y:S01]  /*b5c0*/  R2UR UR18, R10 ;  /* 0x000000000a1272ca */ /* 0x000fe200000e0000 */
[----:B------:R-:W-:Y:S01]  /*b5d0*/  UIADD3.X UR31, URZ, UR15, URZ, UP0, !UPT ;  /* 0x0000000f3f1f7290 */ /* 0x000fe200087fe43f */
[----:B------:R-:W-:Y:S01]  /*b5e0*/  R2UR UR11, R18 ;  /* 0x00000000120b72ca */ /* 0x000fe200000e0000 */
[----:B------:R-:W-:Y:S01]  /*b5f0*/  UIADD3 UR6, UP1, UR14, 0x1f0, URZ ;  /* 0x000001f00e067890 */ /* 0x000fe2000ff3e03f */
[----:B------:R-:W-:Y:S01]  /*b600*/  R2UR UR12, R19 ;  /* 0x00000000130c72ca */ /* 0x000fe200000e0000 */
[----:B------:R-:W-:Y:S01]  /*b610*/  UMOV UR4, 0x0 ;  /* 0x0000000000047882 */ /* 0x000fe20000000000 */
[----:B------:R-:W-:Y:S01]  /*b620*/  R2UR UR35, R6 ;  /* 0x00000000062372ca */ /* 0x000fe200000e0000 */
[----:B------:R-:W-:Y:S01]  /*b630*/  UIADD3 UR58, UR10, 0x40, URZ ;  /* 0x000000400a3a7890 */ /* 0x000fe2000fffe03f */
[----:B------:R-:W-:Y:S01]  /*b640*/  ISETP.GT.AND P2, PT, R12, 0x1, PT ;  /* 0x000000010c00780c */ /* 0x000fe20003f44270 */
[----:B------:R-:W-:Y:S01]  /*b650*/  UIADD3 UR50, UR10, 0x80, URZ ;  /* 0x000000800a327890 */ /* 0x000fe2000fffe03f */
[----:B------:R-:W-:Y:S01]  /*b660*/  VIADD R3, R3, 0x1 ;  /* 0x0000000103037836 */ /* 0x000fe20000000000 */
[----:B------:R-:W-:Y:S01]  /*b670*/  UIADD3 UR8, UR40, 0x100, URZ ;  /* 0x0000010028087890 */ /* 0x000fe2000fffe03f */
[----:B------:R-:W-:Y:S01]  /*b680*/  VIADD R11, R11, 0x100 ;  /* 0x000001000b0b7836 */ /* 0x000fe20000000000 */
[----:B------:R-:W-:-:S02]  /*b690*/  UIADD3 UR56, UR40, 0x2100, URZ ;  /* 0x0000210028387890 */ /* 0x000fc4000fffe03f */
[----:B------:R-:W-:Y:S01]  /*b6a0*/  UIADD3 UR48, UR40, 0x4100, URZ ;  /* 0x0000410028307890 */ /* 0x000fe2000fffe03f */
[C---:B------:R-:W-:Y:S01]  /*b6b0*/  ISETP.NE.AND P1, PT, R3.reuse, 0x2, PT ;  /* 0x000000020300780c */ /* 0x040fe20003f25270 */
[----:B------:R-:W-:Y:S02]  /*b6c0*/  UIADD3 UR42, UR10, 0xc0, URZ ;  /* 0x000000c00a2a7890 */ /* 0x000fe4000fffe03f */
[----:B------:R-:W-:Y:S01]  /*b6d0*/  UIADD3 UR40, UR40, 0x6100, URZ ;  /* 0x0000610028287890 */ /* 0x000fe2000fffe03f */
[----:B------:R-:W-:Y:S01]  /*b6e0*/  SEL R5, RZ, 0x1, P1 ;  /* 0x00000001ff057807 */ /* 0x000fe20000800000 */
[----:B------:R-:W-:Y:S01]  /*b6f0*/  UMOV UR5, 0x10000000 ;  /* 0x1000000000057882 */ /* 0x000fe20000000000 */
[----:B------:R-:W-:Y:S01]  /*b700*/  UIADD3.X UR7, URZ, UR15, URZ, UP1, !UPT ;  /* 0x0000000f3f077290 */ /* 0x000fe20008ffe43f */
[----:B------:R0:W-:Y:S01]  /*b710*/  UTMALDG.3D [UR8], [UR30], desc[UR4] ;  /* 0x000004081e0075b4 */ /* 0x0001e20008011000 */
[----:B------:R-:W-:Y:S01]  /*b720*/  UIADD3 UR32, UR18, 0x10100, URZ ;  /* 0x0001010012207890 */ /* 0x000fe2000fffe03f */
[----:B------:R-:W-:Y:S01]  /*b730*/  LOP3.LUT R2, R2, R5, RZ, 0x3c, !PT ;  /* 0x0000000502027212 */ /* 0x000fe200078e3cff */
[----:B------:R-:W-:Y:S01]  /*b740*/  UIADD3 UR24, UR18, 0x15100, URZ ;  /* 0x0001510012187890 */ /* 0x000fe2000fffe03f */
[----:B------:R-:W-:Y:S01]  /*b750*/  SEL R3, R3, RZ, P1 ;  /* 0x000000ff03037207 */ /* 0x000fe20000800000 */
[----:B------:R-:W-:Y:S01]  /*b760*/  UIADD3 UR16, UR18, 0x1a100, URZ ;  /* 0x0001a10012107890 */ /* 0x000fe2000fffe03f */
[----:B------:R-:W-:Y:S01]  /*b770*/  UMOV UR57, UR9 ;  /* 0x0000000900397c82 */ /* 0x000fe20008000000 */
        /* <DEDUP_REMOVED lines=8> */
[----:B------:R1:W-:Y:S01]  /*b800*/  UTMALDG.3D [UR56], [UR30], desc[UR4] ;  /* 0x000004381e0075b4 */ /* 0x0003e20008011000 */
[----:B------:R-:W-:Y:S01]  /*b810*/  UMOV UR33, UR9 ;  /* 0x0000000900217c82 */ /* 0x000fe20008000000 */
[----:B------:R-:W-:Y:S01]  /*b820*/  UMOV UR34, UR10 ;  /* 0x0000000a00227c82 */ /* 0x000fe20008000000 */
[----:B------:R-:W-:Y:S01]  /*b830*/  UMOV UR36, UR12 ;  /* 0x0000000c00247c82 */ /* 0x000fe20008000000 */
[----:B------:R-:W-:Y:S01]  /*b840*/  UMOV UR25, UR9 ;  /* 0x0000000900197c82 */ /* 0x000fe20008000000 */
[----:B------:R-:W-:Y:S01]  /*b850*/  UMOV UR27, UR35 ;  /* 0x00000023001b7c82 */ /* 0x000fe20008000000 */
[----:B------:R-:W-:Y:S01]  /*b860*/  UMOV UR28, UR12 ;  /* 0x0000000c001c7c82 */ /* 0x000fe20008000000 */
[----:B------:R-:W-:Y:S01]  /*b870*/  UMOV UR26, UR58 ;  /* 0x0000003a001a7c82 */ /* 0x000fe20008000000 */
[----:B0-----:R-:W-:Y:S01]  /*b880*/  UIADD3 UR8, UR18, 0x1f100, URZ ;  /* 0x0001f10012087890 */ /* 0x001fe2000fffe03f */
[----:B------:R1:W-:Y:S01]  /*b890*/  UTMALDG.3D [UR48], [UR30], desc[UR4] ;  /* 0x000004301e0075b4 */ /* 0x0003e20008011000 */
[----:B------:R-:W-:Y:S01]  /*b8a0*/  UMOV UR17, UR9 ;  /* 0x0000000900117c82 */ /* 0x000fe20008000000 */
[----:B------:R-:W-:Y:S01]  /*b8b0*/  UMOV UR19, UR35 ;  /* 0x0000002300137c82 */ /* 0x000fe20008000000 */
[----:B------:R-:W-:Y:S01]  /*b8c0*/  UMOV UR20, UR12 ;  /* 0x0000000c00147c82 */ /* 0x000fe20008000000 */
[----:B------:R-:W-:Y:S01]  /*b8d0*/  UMOV UR18, UR50 ;  /* 0x0000003200127c82 */ /* 0x000fe20008000000 */
[----:B------:R-:W-:Y:S01]  /*b8e0*/  UMOV UR11, UR35 ;  /* 0x00000023000b7c82 */ /* 0x000fe20008000000 */
[----:B------:R-:W-:Y:S01]  /*b8f0*/  UMOV UR10, UR42 ;  /* 0x0000002a000a7c82 */ /* 0x000fe20008000000 */
[----:B------:R1:W-:Y:S01]  /*b900*/  UTMALDG.3D [UR40], [UR30], desc[UR4] ;  /* 0x000004281e0075b4 */ /* 0x0003e20008011000 */
[----:B------:R1:W-:Y:S01]  /*b910*/  UTMALDG.3D [UR32], [UR6], desc[UR4] ;  /* 0x00000420060075b4 */ /* 0x0003e20008011000 */
[----:B------:R1:W-:Y:S01]  /*b920*/  UTMALDG.3D [UR24], [UR6], desc[UR4] ;  /* 0x00000418060075b4 */ /* 0x0003e20008011000 */
[----:B------:R1:W-:Y:S01]  /*b930*/  UTMALDG.3D [UR16], [UR6], desc[UR4] ;  /* 0x00000410060075b4 */ /* 0x0003e20008011000 */
[----:B------:R1:W-:Y:S02]  /*b940*/  UTMALDG.3D [UR8], [UR6], desc[UR4] ;  /* 0x00000408060075b4 */ /* 0x0003e40008011000 */
[----:B-1----:R-:W-:Y:S05]  /*b950*/  @P2 BRA `(.L_x_201) ;  /* 0xfffffff800bc2947 */ /* 0x002fea000383ffff */
.L_x_197:
[----:B------:R-:W-:Y:S05]  /*b960*/  BSYNC B1 ;  /* 0x0000000000017941 */ /* 0x000fea0003800000 */
.L_x_196:
[----:B------:R-:W-:Y:S01]  /*b970*/  LOP3.LUT P4, RZ, R9, 0xff, RZ, 0xc0, !PT ;  /* 0x000000ff09ff7812 */ /* 0x000fe2000788c0ff */
[----:B------:R-:W-:Y:S01]  /*b980*/  VIADD R0, R0, UR38 ;  /* 0x0000002600007c36 */ /* 0x000fe20008000000 */
[----:B------:R-:W-:Y:S01]  /*b990*/  ULDC.64 UR4, c[0x0][0x650] ;  /* 0x0001940000047ab9 */ /* 0x000fe20000000a00 */
[----:B------:R-:W-:Y:S01]  /*b9a0*/  BSSY B1, `(.L_x_202) ;  /* 0x000006f000017945 */ /* 0x000fe20003800000 */
[----:B------:R-:W-:Y:S01]  /*b9b0*/  IMAD.MOV.U32 R18, RZ, RZ, -0x1 ;  /* 0xffffffffff127424 */ /* 0x000fe200078e00ff */
[----:B------:R-:W-:Y:S01]  /*b9c0*/  PRMT R9, RZ, 0x7610, R9 ;  /* 0x00007610ff097816 */ /* 0x000fe20000000009 */
[----:B------:R-:W-:Y:S01]  /*b9d0*/  IMAD.MOV.U32 R19, RZ, RZ, -0x1 ;  /* 0xffffffffff137424 */ /* 0x000fe200078e00ff */
[C---:B------:R-:W-:Y:S02]  /*b9e0*/  ISETP.GT.U32.AND P1, PT, R0.reuse, 0x1, PT ;  /* 0x000000010000780c */ /* 0x040fe40003f24070 */
[----:B------:R-:W-:Y:S02]  /*b9f0*/  SHF.R.U32.HI R2, RZ, 0x1, R0 ;  /* 0x00000001ff027819 */ /* 0x000fe40000011600 */
[----:B------:R-:W-:-:S02]  /*ba00*/  LOP3.LUT R0, R0, 0x1, RZ, 0xc0, !PT ;  /* 0x0000000100007812 */ /* 0x000fc400078ec0ff */
[----:B------:R-:W0:Y:S01]  /*ba10*/  @P4 S2R R4, SR_CgaCtaId ;  /* 0x0000000000044919 */ /* 0x000e220000008800 */
[----:B------:R-:W-:Y:S02]  /*ba20*/  @P4 MOV R3, 0x400 ;  /* 0x0000040000034802 */ /* 0x000fe40000000f00 */
[----:B------:R-:W-:-:S04]  /*ba30*/  LOP3.LUT R2, R2, 0x1, RZ, 0xc0, !PT ;  /* 0x0000000102027812 */ /* 0x000fc800078ec0ff */
[----:B------:R-:W-:Y:S02]  /*ba40*/  ISETP.NE.U32.AND P2, PT, R2, 0x1, PT ;  /* 0x000000010200780c */ /* 0x000fe40003f45070 */
[----:B0-----:R-:W-:Y:S01]  /*ba50*/  @P4 LEA R3, R4, R3, 0x18 ;  /* 0x0000000304034211 */ /* 0x001fe200078ec0ff */
[----:B------:R-:W-:-:S03]  /*ba60*/  IMAD.U32 R4, RZ, RZ, UR38 ;  /* 0x00000026ff047e24 */ /* 0x000fc6000f8e00ff */
[----:B------:R0:W-:Y:S01]  /*ba70*/  @P4 SYNCS.ARRIVE.TRANS64.A1T0 RZ, [R3+URZ+0x58], RZ ;  /* 0x000058ff03ff49a7 */ /* 0x0001e2000810003f */
[----:B------:R-:W-:Y:S02]  /*ba80*/  IADD3 R16, P4, R16, UR54, RZ ;  /* 0x0000003610107c10 */ /* 0x000fe4000ff9e0ff */
[----:B------:R-:W-:Y:S02]  /*ba90*/  ISETP.LT.U32.AND P1, PT, R4, 0x2, P1 ;  /* 0x000000020400780c */ /* 0x000fe40000f21070 */
[----:B------:R-:W-:Y:S02]  /*baa0*/  IADD3.X R17, R17, UR37, RZ, P4, !PT ;  /* 0x0000002511117c10 */ /* 0x000fe4000a7fe4ff */
[----:B------:R-:W-:Y:S02]  /*bab0*/  ISETP.GE.U32.AND P4, PT, R16, UR4, PT ;  /* 0x0000000410007c0c */ /* 0x000fe4000bf86070 */
[----:B0-----:R-:W-:Y:S02]  /*bac0*/  SEL R3, RZ, 0x1, !P1 ;  /* 0x00000001ff037807 */ /* 0x001fe40004800000 */
[----:B------:R-:W-:-:S02]  /*bad0*/  ISETP.GE.U32.AND.EX P1, PT, R17, UR5, PT, P4 ;  /* 0x0000000511007c0c */ /* 0x000fc4000bf26140 */
[----:B------:R-:W-:-:S04]  /*bae0*/  ISETP.GT.U32.AND P2, PT, R4, 0x1, !P2 ;  /* 0x000000010400780c */ /* 0x000fc80005744070 */
[----:B------:R-:W-:-:S04]  /*baf0*/  SEL R2, RZ, 0x1, !P2 ;  /* 0x00000001ff027807 */ /* 0x000fc80005000000 */
[--C-:B------:R-:W-:Y:S01]  /*bb00*/  LOP3.LUT R8, R2, R8, R3.reuse, 0x96, !PT ;  /* 0x0000000802087212 */ /* 0x100fe200078e9603 */
[----:B------:R-:W-:Y:S01]  /*bb10*/  IMAD.MOV.U32 R2, RZ, RZ, -0x1 ;  /* 0xffffffffff027424 */ /* 0x000fe200078e00ff */
[----:B------:R-:W-:Y:S01]  /*bb20*/  PRMT R3, RZ, 0x7610, R3 ;  /* 0x00007610ff037816 */ /* 0x000fe20000000003 */
[----:B------:R-:W-:Y:S06]  /*bb30*/  @P1 BRA `(.L_x_203) ;  /* 0x0000000400541947 */ /* 0x000fec0003800000 */
[----:B------:R-:W0:Y:S01]  /*bb40*/  S2UR UR4, SR_CTAID.X ;  /* 0x00000000000479c3 */ /* 0x000e220000002500 */
[----:B------:R-:W-:Y:S01]  /*bb50*/  ULDC.64 UR6, c[0x0][0x628] ;  /* 0x00018a0000067ab9 */ /* 0x000fe20000000a00 */
[----:B------:R-:W-:Y:S01]  /*bb60*/  ULDC UR5, c[0x0][0x150] ;  /* 0x0000540000057ab9 */ /* 0x000fe20000000800 */
[----:B------:R-:W-:Y:S01]  /*bb70*/  ISETP.NE.U32.AND P1, PT, RZ, UR6, PT ;  /* 0x00000006ff007c0c */ /* 0x000fe2000bf25070 */
[----:B------:R-:W-:Y:S01]  /*bb80*/  ULDC UR8, c[0x0][0x630] ;  /* 0x00018c0000087ab9 */ /* 0x000fe20000000800 */
[----:B------:R-:W-:Y:S01]  /*bb90*/  ULDC UR10, c[0x0][0x154] ;  /* 0x00005500000a7ab9 */ /* 0x000fe20000000800 */
[----:B------:R-:W-:Y:S01]  /*bba0*/  IMAD.MOV.U32 R2, RZ, RZ, R16 ;  /* 0x000000ffff027224 */ /* 0x000fe200078e0010 */
[----:B------:R-:W-:Y:S01]  /*bbb0*/  ISETP.NE.AND.EX P1, PT, RZ, UR7, PT, P1 ;  /* 0x00000007ff007c0c */ /* 0x000fe2000bf25310 */
[----:B------:R-:W1:Y:S01]  /*bbc0*/  S2UR UR9, SR_CTAID.Y ;  /* 0x00000000000979c3 */ /* 0x000e620000002600 */
[----:B0-----:R-:W-:-:S05]  /*bbd0*/  I2FP.F32.U32 R3, UR4 ;  /* 0x0000000400037c45 */ /* 0x001fca0008201000 */
[----:B------:R-:W-:Y:S01]  /*bbe0*/  FMUL R10, R3, UR5 ;  /* 0x00000005030a7c20 */ /* 0x000fe20008400000 */
[----:B------:R-:W-:-:S05]  /*bbf0*/  IMAD.MOV.U32 R3, RZ, RZ, R17 ;  /* 0x000000ffff037224 */ /* 0x000fca00078e0011 */
[----:B------:R-:W-:Y:S05]  /*bc00*/  @!P1 BRA `(.L_x_204) ;  /* 0x0000000000289947 */ /* 0x000fea0003800000 */
[----:B------:R-:W-:Y:S02]  /*bc10*/  ULDC UR5, c[0x0][0x634] ;  /* 0x00018d0000057ab9 */ /* 0x000fe40000000800 */
[----:B------:R-:W-:-:S05]  /*bc20*/  IADD3 R7, P1, R16, UR5, RZ ;  /* 0x0000000510077c10 */ /* 0x000fca000ff3e0ff */
[----:B------:R-:W-:-:S04]  /*bc30*/  IMAD.X R11, RZ, RZ, R17, P1 ;  /* 0x000000ffff0b7224 */ /* 0x000fc800008e0611 */
[----:B------:R-:W-:-:S04]  /*bc40*/  IMAD.WIDE.U32 R4, R11, UR6, RZ ;  /* 0x000000060b047c25 */ /* 0x000fc8000f8e00ff */
[----:B------:R-:W-:-:S04]  /*bc50*/  IMAD.WIDE.U32 R4, P1, R7, UR7, R4 ;  /* 0x0000000707047c25 */ /* 0x000fc8000f820004 */
[----:B------:R-:W-:-:S04]  /*bc60*/  IMAD.WIDE.U32 R6, R7, UR6, RZ ;  /* 0x0000000607067c25 */ /* 0x000fc8000f8e00ff */
[----:B------:R-:W-:Y:S01]  /*bc70*/  IMAD.X R3, RZ, RZ, RZ, P1 ;  /* 0x000000ffff037224 */ /* 0x000fe200008e06ff */
[----:B------:R-:W-:Y:S01]  /*bc80*/  IADD3 RZ, P1, R7, R4, RZ ;  /* 0x0000000407ff7210 */ /* 0x000fe20007f3e0ff */
[----:B------:R-:W-:-:S04]  /*bc90*/  IMAD.MOV.U32 R2, RZ, RZ, R5 ;  /* 0x000000ffff027224 */ /* 0x000fc800078e0005 */
[----:B------:R-:W-:-:S08]  /*bca0*/  IMAD.WIDE.U32.X R2, R11, UR7, R2, P1 ;  /* 0x000000070b027c25 */ /* 0x000fd000088e0402 */
.L_x_204:
[--C-:B------:R-:W-:Y:S01]  /*bcb0*/  SHF.R.U64 R19, R2, UR8, R3.reuse ;  /* 0x0000000802137c19 */ /* 0x100fe20008001203 */
[----:B------:R-:W0:Y:S01]  /*bcc0*/  F2I.U32.TRUNC.NTZ R10, R10 ;  /* 0x0000000a000a7305 */ /* 0x000e22000020f000 */
[----:B------:R-:W-:Y:S01]  /*bcd0*/  SHF.R.U32.HI R2, RZ, UR8, R3 ;  /* 0x00000008ff027c19 */ /* 0x000fe20008011603 */
[----:B------:R-:W-:Y:S01]  /*bce0*/  ULDC.64 UR6, c[0x0][0x620] ;  /* 0x0001880000067ab9 */ /* 0x000fe20000000a00 */
[----:B------:R-:W-:Y:S01]  /*bcf0*/  IADD3 R5, P1, RZ, -R19, RZ ;  /* 0x80000013ff057210 */ /* 0x000fe20007f3e0ff */
[----:B------:R-:W2:Y:S01]  /*bd00*/  LDC R15, c[0x0][0x610] ;  /* 0x00018400ff0f7b82 */ /* 0x000ea20000000800 */
[----:B-1----:R-:W-:Y:S01]  /*bd10*/  I2FP.F32.U32 R4, UR9 ;  /* 0x0000000900047c45 */ /* 0x002fe20008201000 */
[----:B------:R-:W-:Y:S01]  /*bd20*/  ULDC UR8, c[0x0][0x658] ;  /* 0x0001960000087ab9 */ /* 0x000fe20000000800 */
[----:B------:R-:W-:Y:S01]  /*bd30*/  ULDC UR12, c[0x0][0x648] ;  /* 0x00019200000c7ab9 */ /* 0x000fe20000000800 */
[----:B------:R-:W-:Y:S02]  /*bd40*/  IMAD.X R2, RZ, RZ, ~R2, P1 ;  /* 0x000000ffff027224 */ /* 0x000fe400008e0e02 */
[----:B------:R-:W-:Y:S01]  /*bd50*/  FMUL R6, R4, UR10 ;  /* 0x0000000a04067c20 */ /* 0x000fe20008400000 */
[----:B------:R-:W-:Y:S01]  /*bd60*/  ULDC.64 UR10, c[0x0][0x640] ;  /* 0x00019000000a7ab9 */ /* 0x000fe20000000a00 */
[----:B------:R-:W-:Y:S01]  /*bd70*/  IMAD R4, R2, UR6, RZ ;  /* 0x0000000602047c24 */ /* 0x000fe2000f8e02ff */
[----:B------:R-:W-:Y:S01]  /*bd80*/  ISETP.NE.U32.AND P1, PT, RZ, UR10, PT ;  /* 0x0000000aff007c0c */ /* 0x000fe2000bf25070 */
[C---:B------:R-:W-:Y:S01]  /*bd90*/  IMAD.WIDE.U32 R2, R5.reuse, UR6, R16 ;  /* 0x0000000605027c25 */ /* 0x040fe2000f8e0010 */
[----:B0-----:R-:W-:Y:S01]  /*bda0*/  R2UR UR5, R10 ;  /* 0x000000000a0572ca */ /* 0x001fe200000e0000 */
[----:B------:R-:W0:Y:S01]  /*bdb0*/  F2I.U32.TRUNC.NTZ R6, R6 ;  /* 0x0000000600067305 */ /* 0x000e22000020f000 */
[----:B------:R-:W-:Y:S01]  /*bdc0*/  ULDC UR6, c[0x0][0x618] ;  /* 0x0001860000067ab9 */ /* 0x000fe20000000800 */
[----:B------:R-:W-:Y:S01]  /*bdd0*/  IMAD R5, R5, UR7, R4 ;  /* 0x0000000705057c24 */ /* 0x000fe2000f8e0204 */
[----:B------:R-:W-:-:S03]  /*bde0*/  ISETP.NE.AND.EX P1, PT, RZ, UR11, PT, P1 ;  /* 0x0000000bff007c0c */ /* 0x000fc6000bf25310 */
[----:B------:R-:W-:-:S05]  /*bdf0*/  IMAD.IADD R3, R3, 0x1, R5 ;  /* 0x0000000103037824 */ /* 0x000fca00078e0205 */
[--C-:B------:R-:W-:Y:S02]  /*be00*/  SHF.R.U64 R10, R2, UR6, R3.reuse ;  /* 0x00000006020a7c19 */ /* 0x100fe40008001203 */
[----:B------:R-:W-:Y:S01]  /*be10*/  SHF.R.U32.HI R3, RZ, UR6, R3 ;  /* 0x00000006ff037c19 */ /* 0x000fe20008011603 */
[----:B------:R-:W-:Y:S01]  /*be20*/  ULDC UR6, c[0x0][0x608] ;  /* 0x0001820000067ab9 */ /* 0x000fe20000000800 */
[----:B0-----:R-:W-:Y:S02]  /*be30*/  R2UR UR7, R6 ;  /* 0x00000000060772ca */ /* 0x001fe400000e0000 */
[--C-:B------:R-:W-:Y:S02]  /*be40*/  SHF.R.U64 R12, R10, UR6, R3.reuse ;  /* 0x000000060a0c7c19 */ /* 0x100fe40008001203 */
[----:B------:R-:W-:Y:S01]  /*be50*/  SHF.R.U32.HI R3, RZ, UR6, R3 ;  /* 0x00000006ff037c19 */ /* 0x000fe20008011603 */
[----:B------:R-:W-:-:S03]  /*be60*/  UIADD3 UR6, -UR5, URZ, URZ ;  /* 0x0000003f05067290 */ /* 0x000fc6000fffe13f */
[--C-:B------:R-:W-:Y:S01]  /*be70*/  SHF.R.U64 R13, R12, UR8, R3.reuse ;  /* 0x000000080c0d7c19 */ /* 0x100fe20008001203 */
[----:B------:R-:W-:Y:S01]  /*be80*/  ULDC UR5, c[0x0][0x144] ;  /* 0x0000510000057ab9 */ /* 0x000fe20000000800 */
[----:B------:R-:W-:-:S03]  /*be90*/  SHF.R.U32.HI R3, RZ, UR8, R3 ;  /* 0x00000008ff037c19 */ /* 0x000fc60008011603 */
[----:B------:R-:W-:Y:S01]  /*bea0*/  IMAD.MOV.U32 R2, RZ, RZ, R13 ;  /* 0x000000ffff027224 */ /* 0x000fe200078e000d */
[----:B------:R-:W-:Y:S06]  /*beb0*/  @!P1 BRA `(.L_x_205) ;  /* 0x0000000000289947 */ /* 0x000fec0003800000 */
        /* <DEDUP_REMOVED lines=10> */
.L_x_205:
[----:B------:R-:W-:Y:S01]  /*bf60*/  UISETP.NE.AND UP0, UPT, UR45, URZ, UPT ;  /* 0x0000003f2d00728c */ /* 0x000fe2000bf05270 */
[----:B------:R-:W-:Y:S01]  /*bf70*/  SHF.R.U64 R3, R2, UR12, R3 ;  /* 0x0000000c02037c19 */ /* 0x000fe20008001203 */
[----:B------:R-:W-:Y:S01]  /*bf80*/  UIADD3 UR7, -UR7, URZ, URZ ;  /* 0x0000003f07077290 */ /* 0x000fe2000fffe13f */
[----:B------:R-:W-:Y:S01]  /*bf90*/  LOP3.LUT R2, R12, UR22, RZ, 0xc0, !PT ;  /* 0x000000160c027c12 */ /* 0x000fe2000f8ec0ff */
[----:B------:R-:W-:Y:S01]  /*bfa0*/  UIMAD UR4, UR5, UR6, UR4 ;  /* 0x00000006050472a4 */ /* 0x000fe2000f8e0204 */
[----:B------:R-:W-:Y:S01]  /*bfb0*/  LOP3.LUT R5, R10, UR13, RZ, 0xc0, !PT ;  /* 0x0000000d0a057c12 */ /* 0x000fe2000f8ec0ff */
[----:B------:R-:W-:Y:S01]  /*bfc0*/  IMAD.MOV R4, RZ, RZ, -R3 ;  /* 0x000000ffff047224 */ /* 0x000fe200078e0a03 */
[----:B------:R-:W-:Y:S01]  /*bfd0*/  ULDC UR5, c[0x0][0x148] ;  /* 0x0000520000057ab9 */ /* 0x000fe20000000800 */
[----:B------:R-:W-:Y:S01]  /*bfe0*/  IMAD R18, R3, UR21, R2 ;  /* 0x0000001503127c24 */ /* 0x000fe2000f8e0202 */
[----:B------:R-:W-:Y:S01]  /*bff0*/  PLOP3.LUT P1, PT, PT, PT, UP0, 0x80, 0x0 ;  /* 0x000000000000781c */ /* 0x000fe20003f2f008 */
[----:B------:R-:W-:Y:S01]  /*c000*/  IMAD.MOV.U32 R3, RZ, RZ, 0x1 ;  /* 0x00000001ff037424 */ /* 0x000fe200078e00ff */
[----:B------:R-:W-:-:S03]  /*c010*/  @UP0 UIMAD UR4, UR5, UR7, UR9 ;  /* 0x00000007050402a4 */ /* 0x000fc6000f8e0209 */
[----:B------:R-:W-:Y:S02]  /*c020*/  ULDC UR5, c[0x0][0x638] ;  /* 0x00018e0000057ab9 */ /* 0x000fe40000000800 */
[----:B------:R-:W-:Y:S02]  /*c030*/  IMAD R2, R4, UR5, R13 ;  /* 0x0000000504027c24 */ /* 0x000fe4000f8e020d */
[----:B--2---:R-:W-:Y:S01]  /*c040*/  IMAD R18, R18, R15, UR4 ;  /* 0x0000000412127e24 */ /* 0x004fe2000f8e020f */
[----:B------:R-:W-:Y:S02]  /*c050*/  ULDC UR4, c[0x0][0x600] ;  /* 0x0001800000047ab9 */ /* 0x000fe40000000800 */
[----:B------:R-:W-:-:S05]  /*c060*/  IMAD R5, R2, UR4, R5 ;  /* 0x0000000402057c24 */ /* 0x000fca000f8e0205 */
[----:B------:R-:W-:Y:S02]  /*c070*/  SEL R2, R5, R18, !P1 ;  /* 0x0000001205027207 */ /* 0x000fe40004800000 */
[----:B------:R-:W-:-:S07]  /*c080*/  SEL R18, R18, R5, !P1 ;  /* 0x0000000512127207 */ /* 0x000fce0004800000 */
.L_x_203:
[----:B------:R-:W-:Y:S05]  /*c090*/  BSYNC B1 ;  /* 0x0000000000017941 */ /* 0x000fea0003800000 */
.L_x_202:
[----:B------:R-:W-:-:S13]  /*c0a0*/  LOP3.LUT P1, RZ, R3, 0xff, RZ, 0xc0, !PT ;  /* 0x000000ff03ff7812 */ /* 0x000fda000782c0ff */
[----:B------:R-:W-:Y:S05]  /*c0b0*/  @P1 BRA `(.L_x_206) ;  /* 0xfffffff000b01947 */ /* 0x000fea000383ffff */
[----:B------:R-:W-:Y:S05]  /*c0c0*/  BSYNC B0 ;  /* 0x0000000000007941 */ /* 0x000fea0003800000 */
.L_x_194:
[----:B------:R-:W-:-:S03]  /*c0d0*/  UMOV UR4, 0xffffffff ;  /* 0xffffffff00047882 */ /* 0x000fc60000000000 */
[----:B------:R-:W-:Y:S05]  /*c0e0*/  BRA.DIV UR4, `(.L_x_207) ;  /* 0x0000000204fc7947 */ /* 0x000fea000b800000 */
[----:B------:R-:W-:-:S13]  /*c0f0*/  ELECT P6, URZ, PT ;  /* 0x00000000003f782f */ /* 0x000fda00038c0000 */
.L_x_221:
[----:B------:R-:W-:Y:S04]  /*c100*/  BSSY B0, `(.L_x_208) ;  /* 0x000001a000007945 */ /* 0x000fe80003800000 */
[----:B------:R-:W-:Y:S05]  /*c110*/  @!P6 BRA `(.L_x_209) ;  /* 0x000000000060e947 */ /* 0x000fea0003800000 */
[----:B------:R-:W-:-:S04]  /*c120*/  ULOP3.LUT UR4, UR39, 0x2, URZ, 0xfc, !UPT ;  /* 0x0000000227047892 */ /* 0x000fc8000f8efc3f */
[----:B------:R-:W-:-:S06]  /*c130*/  UISETP.NE.AND UP0, UPT, UR4, 0x3, UPT ;  /* 0x000000030400788c */ /* 0x000fcc000bf05270 */
[----:B------:R-:W-:-:S13]  /*c140*/  PLOP3.LUT P0, PT, PT, PT, UP0, 0x80, 0x0 ;  /* 0x000000000000781c */ /* 0x000fda0003f0f008 */
[----:B------:R-:W-:Y:S05]  /*c150*/  @!P0 BRA `(.L_x_210) ;  /* 0x0000000000048947 */ /* 0x000fea0003800000 */
[----:B------:R-:W-:Y:S01]  /*c160*/  BPT.TRAP 0x1 ;  /* 0x000000040000795c */ /* 0x000fe20000300000 */
.L_x_210:
[----:B------:R-:W0:Y:S01]  /*c170*/  S2R R3, SR_CgaCtaId ;  /* 0x0000000000037919 */ /* 0x000e220000008800 */
[----:B------:R-:W-:-:S04]  /*c180*/  MOV R2, 0x400 ;  /* 0x0000040000027802 */ /* 0x000fc80000000f00 */
[----:B0-----:R-:W-:Y:S02]  /*c190*/  LEA R3, R3, R2, 0x18 ;  /* 0x0000000203037211 */ /* 0x001fe400078ec0ff */
[----:B------:R-:W-:-:S03]  /*c1a0*/  SHF.L.U32 R2, R8, 0x1f, RZ ;  /* 0x0000001f08027819 */ /* 0x000fc600000006ff */
[----:B------:R-:W-:-:S04]  /*c1b0*/  VIADD R3, R3, 0x10 ;  /* 0x0000001003037836 */ /* 0x000fc80000000000 */
[C---:B------:R-:W-:Y:S02]  /*c1c0*/  IMAD R7, R0.reuse, 0x8, R3 ;  /* 0x0000000800077824 */ /* 0x040fe400078e0203 */
[----:B------:R-:W-:Y:S02]  /*c1d0*/  VIADD R0, R0, 0x1 ;  /* 0x0000000100007836 */ /* 0x000fe40000000000 */
[----:B------:R-:W0:Y:S03]  /*c1e0*/  SYNCS.PHASECHK.TRANS64.TRYWAIT P0, [R7+URZ], R2 ;  /* 0x00000002070075a7 */ /* 0x000e26000800017f */
[----:B------:R-:W-:-:S04]  /*c1f0*/  ISETP.NE.AND P1, PT, R0, 0x2, PT ;  /* 0x000000020000780c */ /* 0x000fc80003f25270 */
[----:B------:R-:W-:Y:S02]  /*c200*/  SEL R5, RZ, 0x1, P1 ;  /* 0x00000001ff057807 */ /* 0x000fe40000800000 */
[----:B------:R-:W-:Y:S02]  /*c210*/  SEL R0, R0, RZ, P1 ;  /* 0x000000ff00007207 */ /* 0x000fe40000800000 */
[----:B------:R-:W-:Y:S01]  /*c220*/  LOP3.LUT R5, R8, R5, RZ, 0x3c, !PT ;  /* 0x0000000508057212 */ /* 0x000fe200078e3cff */
[----:B0-----:R-:W-:Y:S06]  /*c230*/  @!P0 BRA `(.L_x_211) ;  /* 0x0000000000c88947 */ /* 0x001fec0003800000 */
.L_x_222:
[----:B------:R-:W-:Y:S01]  /*c240*/  IMAD R3, R0, 0x8, R3 ;  /* 0x0000000800037824 */ /* 0x000fe200078e0203 */
[----:B------:R-:W-:-:S07]  /*c250*/  SHF.L.U32 R0, R5, 0x1f, RZ ;  /* 0x0000001f05007819 */ /* 0x000fce00000006ff */
.L_x_212:
[----:B-1----:R1:W2:Y:S02]  /*c260*/  SYNCS.PHASECHK.TRANS64.TRYWAIT P0, [R3+URZ], R0 ;  /* 0x00000000030075a7 */ /* 0x0022a4000800017f */
[----:B--2---:R-:W-:Y:S05]  /*c270*/  @!P0 NANOSLEEP.SYNCS 0x989680 ;  /* 0x009896800000895d */ /* 0x004fea0003900000 */
[----:B------:R-:W2:Y:S02]  /*c280*/  @!P0 SYNCS.PHASECHK.TRANS64 P0, [R3+URZ], R0 ;  /* 0x00000000030085a7 */ /* 0x000ea4000800007f */
[----:B--2---:R-:W-:Y:S05]  /*c290*/  @!P0 BRA `(.L_x_212) ;  /* 0xfffffffc00f08947 */ /* 0x004fea000383ffff */
.L_x_209:
[----:B------:R-:W-:Y:S05]  /*c2a0*/  BSYNC B0 ;  /* 0x0000000000007941 */ /* 0x000fea0003800000 */
.L_x_208:
[----:B------:R-:W-:Y:S05]  /*c2b0*/  EXIT ;  /* 0x000000000000794d */ /* 0x000fea0003800000 */
.L_x_14:
[----:B0-----:R0:W1:Y:S02]  /*c2c0*/  SYNCS.PHASECHK.TRANS64.TRYWAIT P0, [R111+URZ+-0x8], R0 ;  /* 0xfffff8006f0075a7 */ /* 0x001064000800017f */
[----:B-1----:R-:W-:Y:S05]  /*c2d0*/  @!P0 NANOSLEEP.SYNCS 0x989680 ;  /* 0x009896800000895d */ /* 0x002fea0003900000 */
[----:B------:R-:W1:Y:S02]  /*c2e0*/  @!P0 SYNCS.PHASECHK.TRANS64 P0, [R111+URZ+-0x8], R0 ;  /* 0xfffff8006f0085a7 */ /* 0x000e64000800007f */
[----:B-1----:R-:W-:Y:S05]  /*c2f0*/  @!P0 BRA `(.L_x_14) ;  /* 0xfffffffc00f08947 */ /* 0x002fea000383ffff */
[----:B------:R-:W-:Y:S05]  /*c300*/  BRA `(.L_x_213) ;  /* 0xffffff5000c47947 */ /* 0x000fea000383ffff */
.L_x_19:
[----:B-1----:R1:W2:Y:S02]  /*c310*/  SYNCS.PHASECHK.TRANS64.TRYWAIT P1, [R3+URZ], R0 ;  /* 0x00000000030075a7 */ /* 0x0022a4000802017f */
[----:B--2---:R-:W-:Y:S05]  /*c320*/  @!P1 NANOSLEEP.SYNCS 0x989680 ;  /* 0x009896800000995d */ /* 0x004fea0003900000 */
[----:B------:R-:W2:Y:S02]  /*c330*/  @!P1 SYNCS.PHASECHK.TRANS64 P1, [R3+URZ], R0 ;  /* 0x00000000030095a7 */ /* 0x000ea4000802007f */
[----:B--2---:R-:W-:Y:S05]  /*c340*/  @!P1 BRA `(.L_x_19) ;  /* 0xfffffffc00f09947 */ /* 0x004fea000383ffff */
[----:B------:R-:W-:Y:S05]  /*c350*/  BRA `(.L_x_18) ;  /* 0xffffff54003c7947 */ /* 0x000fea000383ffff */
.L_x_24:
[----:B-1----:R-:W-:-:S04]  /*c360*/  IMAD.U32 R4, RZ, RZ, UR4 ;  /* 0x00000004ff047e24 */ /* 0x002fc8000f8e00ff */
[----:B------:R1:W2:Y:S03]  /*c370*/  SYNCS.PHASECHK.TRANS64.TRYWAIT P1, [R4+URZ], R3 ;  /* 0x00000003040075a7 */ /* 0x0002a6000802017f */
[----:B--2---:R-:W-:Y:S05]  /*c380*/  @!P1 NANOSLEEP.SYNCS 0x989680 ;  /* 0x009896800000995d */ /* 0x004fea0003900000 */
[----:B------:R-:W2:Y:S02]  /*c390*/  @!P1 SYNCS.PHASECHK.TRANS64 P1, [R4+URZ], R3 ;  /* 0x00000003040095a7 */ /* 0x000ea4000802007f */
[----:B--2---:R-:W-:Y:S05]  /*c3a0*/  @!P1 BRA `(.L_x_24) ;  /* 0xfffffffc00ec9947 */ /* 0x004fea000383ffff */
[----:B------:R-:W-:Y:S05]  /*c3b0*/  BRA `(.L_x_23) ;  /* 0xffffff74005c7947 */ /* 0x000fea000383ffff */
.L_x_30:
[----:B0-----:R0:W1:Y:S02]  /*c3c0*/  SYNCS.PHASECHK.TRANS64.TRYWAIT P0, [R111+URZ+0x8], R0 ;  /* 0x000008006f0075a7 */ /* 0x001064000800017f */
[----:B-1----:R-:W-:Y:S05]  /*c3d0*/  @!P0 NANOSLEEP.SYNCS 0x989680 ;  /* 0x009896800000895d */ /* 0x002fea0003900000 */
[----:B------:R-:W1:Y:S02]  /*c3e0*/  @!P0 SYNCS.PHASECHK.TRANS64 P0, [R111+URZ+0x8], R0 ;  /* 0x000008006f0085a7 */ /* 0x000e64000800007f */
[----:B-1----:R-:W-:Y:S05]  /*c3f0*/  @!P0 BRA `(.L_x_30) ;  /* 0xfffffffc00f08947 */ /* 0x002fea000383ffff */
[----:B------:R-:W-:Y:S05]  /*c400*/  BRA `(.L_x_214) ;  /* 0xffffff9400b47947 */ /* 0x000fea000383ffff */
.L_x_195:
[----:B------:R-:W-:Y:S01]  /*c410*/  BSSY B1, `(.L_x_215) ;  /* 0x0000006000017945 */ /* 0x000fe20003800000 */
[----:B------:R-:W-:-:S07]  /*c420*/  IMAD.MOV.U32 R15, RZ, RZ, -0x1 ;  /* 0xffffffffff0f7424 */ /* 0x000fce00078e00ff */
[----:B------:R-:W-:Y:S05]  /*c430*/  WARPSYNC.COLLECTIVE R15, `(.L_x_216) ;  /* 0x000000000f0c7348 */ /* 0x000fea0003c00000 */
[----:B------:R-:W-:Y:S02]  /*c440*/  ELECT P6, UR62, PT ;  /* 0x00000000003e782f */ /* 0x000fe400038c0000 */
[----:B------:R-:W-:Y:S01]  /*c450*/  MOV R14, UR62 ;  /* 0x0000003e000e7c02 */ /* 0x000fe20008000f00 */
[----:B------:R-:W-:Y:S10]  /*c460*/  ENDCOLLECTIVE ;  /* 0x000000000000791b */ /* 0x000ff40003800000 */
.L_x_216:
[----:B------:R-:W-:Y:S05]  /*c470*/  BSYNC B1 ;  /* 0x0000000000017941 */ /* 0x000fea0003800000 */
.L_x_215:
[----:B------:R-:W-:Y:S05]  /*c480*/  BRA `(.L_x_217) ;  /* 0xffffffec00c87947 */ /* 0x000fea000383ffff */
.L_x_198:
[----:B-1----:R1:W2:Y:S02]  /*c490*/  SYNCS.PHASECHK.TRANS64.TRYWAIT P1, [R7+URZ+0x10], R4 ;  /* 0x00001004070075a7 */ /* 0x0022a4000802017f */
[----:B--2---:R-:W-:Y:S05]  /*c4a0*/  @!P1 NANOSLEEP.SYNCS 0x989680 ;  /* 0x009896800000995d */ /* 0x004fea0003900000 */
[----:B------:R-:W2:Y:S02]  /*c4b0*/  @!P1 SYNCS.PHASECHK.TRANS64 P1, [R7+URZ+0x10], R4 ;  /* 0x00001004070095a7 */ /* 0x000ea4000802007f */
[----:B--2---:R-:W-:Y:S05]  /*c4c0*/  @!P1 BRA `(.L_x_198) ;  /* 0xfffffffc00f09947 */ /* 0x004fea000383ffff */
[----:B------:R-:W-:Y:S05]  /*c4d0*/  BRA `(.L_x_218) ;  /* 0xffffffec00fc7947 */ /* 0x000fea000383ffff */
.L_x_207:
[----:B------:R-:W-:Y:S01]  /*c4e0*/  BSSY B0, `(.L_x_219) ;  /* 0x0000006000007945 */ /* 0x000fe20003800000 */
[----:B------:R-:W-:-:S07]  /*c4f0*/  IMAD.MOV.U32 R15, RZ, RZ, -0x1 ;  /* 0xffffffffff0f7424 */ /* 0x000fce00078e00ff */
[----:B------:R-:W-:Y:S05]  /*c500*/  WARPSYNC.COLLECTIVE R15, `(.L_x_220) ;  /* 0x000000000f0c7348 */ /* 0x000fea0003c00000 */
[----:B------:R-:W-:Y:S02]  /*c510*/  ELECT P6, UR62, PT ;  /* 0x00000000003e782f */ /* 0x000fe400038c0000 */
[----:B------:R-:W-:Y:S01]  /*c520*/  MOV R14, UR62 ;  /* 0x0000003e000e7c02 */ /* 0x000fe20008000f00 */
[----:B------:R-:W-:Y:S10]  /*c530*/  ENDCOLLECTIVE ;  /* 0x000000000000791b */ /* 0x000ff40003800000 */
.L_x_220:
[----:B------:R-:W-:Y:S05]  /*c540*/  BSYNC B0 ;  /* 0x0000000000007941 */ /* 0x000fea0003800000 */
.L_x_219:
[----:B------:R-:W-:Y:S05]  /*c550*/  BRA `(.L_x_221) ;  /* 0xfffffff800e87947 */ /* 0x000fea000383ffff */
.L_x_211:
[----:B0-----:R0:W1:Y:S02]  /*c560*/  SYNCS.PHASECHK.TRANS64.TRYWAIT P0, [R7+URZ], R2 ;  /* 0x00000002070075a7 */ /* 0x001064000800017f */
[----:B-1----:R-:W-:Y:S05]  /*c570*/  @!P0 NANOSLEEP.SYNCS 0x989680 ;  /* 0x009896800000895d */ /* 0x002fea0003900000 */
[----:B------:R-:W1:Y:S02]  /*c580*/  @!P0 SYNCS.PHASECHK.TRANS64 P0, [R7+URZ], R2 ;  /* 0x00000002070085a7 */ /* 0x000e64000800007f */
[----:B-1----:R-:W-:Y:S05]  /*c590*/  @!P0 BRA `(.L_x_211) ;  /* 0xfffffffc00f08947 */ /* 0x002fea000383ffff */
[----:B------:R-:W-:Y:S05]  /*c5a0*/  BRA `(.L_x_222) ;  /* 0xfffffffc00247947 */ /* 0x000fea000383ffff */
.L_x_223:
[----:B------:R-:W-:-:S00]  /*c5b0*/  BRA `(.L_x_223) ;  /* 0xfffffffc00fc7947 */ /* 0x000fc0000383ffff */
[----:B------:R-:W-:-:S00]  /*c5c0*/  NOP ;  /* 0x0000000000007918 */ /* 0x000fc00000000000 */
        /* <DEDUP_REMOVED lines=11> */
.L_x_224:


//--------------------- .nv.global.init           --------------------------
	.section	.nv.global.init,"aw",@progbits
.nv.global.init:
	.type		$str$22,@object
	.size		$str$22,($str$23 - $str$22)
$str$22:
        /*0000*/ 	.byte	0x6b, 0x5f, 0x74, 0x69, 0x6c, 0x65, 0x5f, 0x63, 0x6f, 0x75, 0x6e, 0x74, 0x20, 0x3e, 0x3d, 0x20
        /*0010*/ 	.byte	0x31, 0x00
	.type		$str$23,@object
	.size		$str$23,(__unnamed_1 - $str$23)
$str$23:
        /*0012*/ 	.byte	0x2f, 0x74, 0x6d, 0x70, 0x2f, 0x63, 0x75, 0x74, 0x6c, 0x61, 0x73, 0x73, 0x5f, 0x73, 0x77, 0x65
        /*0022*/ 	.byte	0x65, 0x70, 0x5f, 0x73, 0x72, 0x63, 0x2f, 0x69, 0x6e, 0x63, 0x6c, 0x75, 0x64, 0x65, 0x2f, 0x63
        /*0032*/ 	.byte	0x75, 0x74, 0x6c, 0x61, 0x73, 0x73, 0x2f, 0x67, 0x65, 0x6d, 0x6d, 0x2f, 0x63, 0x6f, 0x6c, 0x6c
        /*0042*/ 	.byte	0x65, 0x63, 0x74, 0x69, 0x76, 0x65, 0x2f, 0x73, 0x6d, 0x39, 0x30, 0x5f, 0x6d, 0x6d, 0x61, 0x5f
        /*0052*/ 	.byte	0x74, 0x6d, 0x61, 0x5f, 0x67, 0x6d, 0x6d, 0x61, 0x5f, 0x73, 0x73, 0x5f, 0x77, 0x61, 0x72, 0x70
        /*0062*/ 	.byte	0x73, 0x70, 0x65, 0x63, 0x69, 0x61, 0x6c, 0x69, 0x7a, 0x65, 0x64, 0x2e, 0x68, 0x70, 0x70, 0x00
	.type		__unnamed_1,@object
	.size		__unnamed_1,(.L_0 - __unnamed_1)
__unnamed_1:
        /*0072*/ 	.byte	0x76, 0x6f, 0x69, 0x64, 0x20, 0x63, 0x75, 0x74, 0x6c, 0x61, 0x73, 0x73, 0x3a, 0x3a, 0x67, 0x65
        /* <DEDUP_REMOVED lines=180> */
        /*0bc2*/ 	.byte	0x00
.L_0:


//--------------------- .nv.shared._ZN7cutlass13device_kernelINS_4gemm6kernel13GemmUniversalIN4cute5tupleIJiiiiEEENS1_10collective13CollectiveMmaINS1_34MainloopSm90TmaGmmaWarpSpecializedILi2ENS5_IJNS4_1CILi1EEESB_SB_EEENS1_32KernelTmaWarpSpecializedPingpongEEENS5_IJNSA_ILi64EEENSA_ILi160EEENSA_ILi256EEEEEENS_10bfloat16_tENS5_IJlSB_lEEESJ_SK_NS4_8TiledMMAINS4_8MMA_AtomIJNS4_4SM904GMMA27MMA_64x32x16_F32BF16BF16_SSILNSO_5MajorE0ELSQ_0ELNSO_7ScaleInE1ELSR_1EEEEEENS4_6LayoutISC_NS5_IJNSA_ILi0EEESV_SV_EEEEENS5_IJNS4_10UnderscoreESY_SY_EEEEENS4_13SM90_TMA_LOADENS4_14ComposedLayoutINS4_7SwizzleILi3ELi4ELi3EEENS4_18smem_ptr_flag_bitsILi16EEENSU_INS5_IJNSA_ILi8EEESF_EEENS5_IJSF_SB_EEEEEEEvNS4_8identityES11_S1B_vS1C_EENS_8epilogue10collective6detail29Sm90TmaWarpSpecializedAdapterINS1F_15DefaultEpilogueISJ_SK_SK_NS1E_6thread17LinearCombinationISJ_Li1EffLNS1J_9ScaleType4KindE0ELNS_15FloatRoundStyleE2ESJ_EENS1_15EpilogueDefaultEEEEEvvEEEEvNT_6ParamsE --------------------------
	.section	.nv.shared._ZN7cutlass13device_kernelINS_4gemm6kernel13GemmUniversalIN4cute5tupleIJiiiiEEENS1_10collective13CollectiveMmaINS1_34MainloopSm90TmaGmmaWarpSpecializedILi2ENS5_IJNS4_1CILi1EEESB_SB_EEENS1_32KernelTmaWarpSpecializedPingpongEEENS5_IJNSA_ILi64EEENSA_ILi160EEENSA_ILi256EEEEEENS_10bfloat16_tENS5_IJlSB_lEEESJ_SK_NS4_8TiledMMAINS4_8MMA_AtomIJNS4_4SM904GMMA27MMA_64x32x16_F32BF16BF16_SSILNSO_5MajorE0ELSQ_0ELNSO_7ScaleInE1ELSR_1EEEEEENS4_6LayoutISC_NS5_IJNSA_ILi0EEESV_SV_EEEEENS5_IJNS4_10UnderscoreESY_SY_EEEEENS4_13SM90_TMA_LOADENS4_14ComposedLayoutINS4_7SwizzleILi3ELi4ELi3EEENS4_18smem_ptr_flag_bitsILi16EEENSU_INS5_IJNSA_ILi8EEESF_EEENS5_IJSF_SB_EEEEEEEvNS4_8identityES11_S1B_vS1C_EENS_8epilogue10collective6detail29Sm90TmaWarpSpecializedAdapterINS1F_15DefaultEpilogueISJ_SK_SK_NS1E_6thread17LinearCombinationISJ_Li1EffLNS1J_9ScaleType4KindE0ELNS_15FloatRoundStyleE2ESJ_EENS1_15EpilogueDefaultEEEEEvvEEEEvNT_6ParamsE,"aw",@nobits
	.sectionflags	@""
	.align	16
	.zero		1024


//--------------------- .nv.shared.reserved.0     --------------------------
	.section	.nv.shared.reserved.0,"aw",@nobits
	.weak		__nv_reservedSMEM_offset_0_alias
	.size		__nv_reservedSMEM_offset_0_alias, 0, 0
	.other		__nv_reservedSMEM_offset_0_alias,@"STO_CUDA_RESERVED_SHARED STV_DEFAULT"
__nv_reservedSMEM_offset_0_alias:
	.zero		0


//--------------------- .nv.global                --------------------------
	.section	.nv.global,"aw",@nobits
.nv.global:
	.type		_ZN39_INTERNAL_1913444d_4_k_cu_31be0e12_85084cute1_E,@object
	.size		_ZN39_INTERNAL_1913444d_4_k_cu_31be0e12_85084cute1_E,(_ZN39_INTERNAL_1913444d_4_k_cu_31be0e12_85084cuda3std3__45__cpo6cbeginE - _ZN39_INTERNAL_1913444d_4_k_cu_31be0e12_85084cute1_E)
_ZN39_INTERNAL_1913444d_4_k_cu_31be0e12_85084cute1_E:
	.zero		1
	.type		_ZN39_INTERNAL_1913444d_4_k_cu_31be0e12_85084cuda3std3__45__cpo6cbeginE,@object
	.size		_ZN39_INTERNAL_1913444d_4_k_cu_31be0e12_85084cuda3std3__45__cpo6cbeginE,(_ZN39_INTERNAL_1913444d_4_k_cu_31be0e12_85084cuda3std3__48in_placeE - _ZN39_INTERNAL_1913444d_4_k_cu_31be0e12_85084cuda3std3__45__cpo6cbeginE)
_ZN39_INTERNAL_1913444d_4_k_cu_31be0e12_85084cuda3std3__45__cpo6cbeginE:
	.zero		1
	.type		_ZN39_INTERNAL_1913444d_4_k_cu_31be0e12_85084cuda3std3__48in_placeE,@object
	.size		_ZN39_INTERNAL_1913444d_4_k_cu_31be0e12_85084cuda3std3__48in_placeE,(_ZN39_INTERNAL_1913444d_4_k_cu_31be0e12_85084cuda3std6ranges3__45__cpo9iter_moveE - _ZN39_INTERNAL_1913444d_4_k_cu_31be0e12_85084cuda3std3__48in_placeE)
_ZN39_INTERNAL_1913444d_4_k_cu_31be0e12_85084cuda3std3__48in_placeE:
	.zero		1
	.type		_ZN39_INTERNAL_1913444d_4_k_cu_31be0e12_85084cuda3std6ranges3__45__cpo9iter_moveE,@object
	.size		_ZN39_INTERNAL_1913444d_4_k_cu_31be0e12_85084cuda3std6ranges3__45__cpo9iter_moveE,(_ZN39_INTERNAL_1913444d_4_k_cu_31be0e12_85084cuda3std3__45__cpo5beginE - _ZN39_INTERNAL_1913444d_4_k_cu_31be0e12_85084cuda3std6ranges3__45__cpo9iter_moveE)
_ZN39_INTERNAL_1913444d_4_k_cu_31be0e12_85084cuda3std6ranges3__45__cpo9iter_moveE:
	.zero		1
	.type		_ZN39_INTERNAL_1913444d_4_k_cu_31be0e12_85084cuda3std3__45__cpo5beginE,@object
	.size		_ZN39_INTERNAL_1913444d_4_k_cu_31be0e12_85084cuda3std3__45__cpo5beginE,(_ZN39_INTERNAL_1913444d_4_k_cu_31be0e12_85084cuda3std3__441_GLOBAL__N__1913444d_4_k_cu_31be0e12_85086ignoreE - _ZN39_INTERNAL_1913444d_4_k_cu_31be0e12_85084cuda3std3__45__cpo5beginE)
_ZN39_INTERNAL_1913444d_4_k_cu_31be0e12_85084cuda3std3__45__cpo5beginE:
	.zero		1
	.type		_ZN39_INTERNAL_1913444d_4_k_cu_31be0e12_85084cuda3std3__441_GLOBAL__N__1913444d_4_k_cu_31be0e12_85086ignoreE,@object
	.size		_ZN39_INTERNAL_1913444d_4_k_cu_31be0e12_85084cuda3std3__441_GLOBAL__N__1913444d_4_k_cu_31be0e12_85086ignoreE,(_ZN39_INTERNAL_1913444d_4_k_cu_31be0e12_85084cute7productE - _ZN39_INTERNAL_1913444d_4_k_cu_31be0e12_85084cuda3std3__441_GLOBAL__N__1913444d_4_k_cu_31be0e12_85086ignoreE)
_ZN39_INTERNAL_1913444d_4_k_cu_31be0e12_85084cuda3std3__441_GLOBAL__N__1913444d_4_k_cu_31be0e12_85086ignoreE:
	.zero		1
	.type		_ZN39_INTERNAL_1913444d_4_k_cu_31be0e12_85084cute7productE,@object
	.size		_ZN39_INTERNAL_1913444d_4_k_cu_31be0e12_85084cute7productE,(_ZN39_INTERNAL_1913444d_4_k_cu_31be0e12_85084cuda3std3__45__cpo3endE - _ZN39_INTERNAL_1913444d_4_k_cu_31be0e12_85084cute7productE)
_ZN39_INTERNAL_1913444d_4_k_cu_31be0e12_85084cute7productE:
	.zero		1
	.type		_ZN39_INTERNAL_1913444d_4_k_cu_31be0e12_85084cuda3std3__45__cpo3endE,@object
	.size		_ZN39_INTERNAL_1913444d_4_k_cu_31be0e12_85084cuda3std3__45__cpo3endE,(_ZN39_INTERNAL_1913444d_4_k_cu_31be0e12_85084cuda3std3__419piecewise_constructE - _ZN39_INTERNAL_1913444d_4_k_cu_31be0e12_85084cuda3std3__45__cpo3endE)
_ZN39_INTERNAL_1913444d_4_k_cu_31be0e12_85084cuda3std3__45__cpo3endE:
	.zero		1
	.type		_ZN39_INTERNAL_1913444d_4_k_cu_31be0e12_85084cuda3std3__419piecewise_constructE,@object
	.size		_ZN39_INTERNAL_1913444d_4_k_cu_31be0e12_85084cuda3std3__419piecewise_constructE,(_ZN39_INTERNAL_1913444d_4_k_cu_31be0e12_85084cuda3std3__45__cpo4cendE - _ZN39_INTERNAL_1913444d_4_k_cu_31be0e12_85084cuda3std3__419piecewise_constructE)
_ZN39_INTERNAL_1913444d_4_k_cu_31be0e12_85084cuda3std3__419piecewise_constructE:
	.zero		1
	.type		_ZN39_INTERNAL_1913444d_4_k_cu_31be0e12_85084cuda3std3__45__cpo4cendE,@object
	.size		_ZN39_INTERNAL_1913444d_4_k_cu_31be0e12_85084cuda3std3__45__cpo4cendE,(_ZN39_INTERNAL_1913444d_4_k_cu_31be0e12_85084cuda3std6ranges3__45__cpo4swapE - _ZN39_INTERNAL_1913444d_4_k_cu_31be0e12_85084cuda3std3__45__cpo4cendE)
_ZN39_INTERNAL_1913444d_4_k_cu_31be0e12_85084cuda3std3__45__cpo4cendE:
	.zero		1
	.type		_ZN39_INTERNAL_1913444d_4_k_cu_31be0e12_85084cuda3std6ranges3__45__cpo4swapE,@object
	.size		_ZN39_INTERNAL_1913444d_4_k_cu_31be0e12_85084cuda3std6ranges3__45__cpo4swapE,(.L_8 - _ZN39_INTERNAL_1913444d_4_k_cu_31be0e12_85084cuda3std6ranges3__45__cpo4swapE)
_ZN39_INTERNAL_1913444d_4_k_cu_31be0e12_85084cuda3std6ranges3__45__cpo4swapE:
	.zero		1
.L_8:


//--------------------- .nv.constant0._ZN7cutlass13device_kernelINS_4gemm6kernel13GemmUniversalIN4cute5tupleIJiiiiEEENS1_10collective13CollectiveMmaINS1_34MainloopSm90TmaGmmaWarpSpecializedILi2ENS5_IJNS4_1CILi1EEESB_SB_EEENS1_32KernelTmaWarpSpecializedPingpongEEENS5_IJNSA_ILi64EEENSA_ILi160EEENSA_ILi256EEEEEENS_10bfloat16_tENS5_IJlSB_lEEESJ_SK_NS4_8TiledMMAINS4_8MMA_AtomIJNS4_4SM904GMMA27MMA_64x32x16_F32BF16BF16_SSILNSO_5MajorE0ELSQ_0ELNSO_7ScaleInE1ELSR_1EEEEEENS4_6LayoutISC_NS5_IJNSA_ILi0EEESV_SV_EEEEENS5_IJNS4_10UnderscoreESY_SY_EEEEENS4_13SM90_TMA_LOADENS4_14ComposedLayoutINS4_7SwizzleILi3ELi4ELi3EEENS4_18smem_ptr_flag_bitsILi16EEENSU_INS5_IJNSA_ILi8EEESF_EEENS5_IJSF_SB_EEEEEEEvNS4_8identityES11_S1B_vS1C_EENS_8epilogue10collective6detail29Sm90TmaWarpSpecializedAdapterINS1F_15DefaultEpilogueISJ_SK_SK_NS1E_6thread17LinearCombinationISJ_Li1EffLNS1J_9ScaleType4KindE0ELNS_15FloatRoundStyleE2ESJ_EENS1_15EpilogueDefaultEEEEEvvEEEEvNT_6ParamsE --------------------------
	.section	.nv.constant0._ZN7cutlass13device_kernelINS_4gemm6kernel13GemmUniversalIN4cute5tupleIJiiiiEEENS1_10collective13CollectiveMmaINS1_34MainloopSm90TmaGmmaWarpSpecializedILi2ENS5_IJNS4_1CILi1EEESB_SB_EEENS1_32KernelTmaWarpSpecializedPingpongEEENS5_IJNSA_ILi64EEENSA_ILi160EEENSA_ILi256EEEEEENS_10bfloat16_tENS5_IJlSB_lEEESJ_SK_NS4_8TiledMMAINS4_8MMA_AtomIJNS4_4SM904GMMA27MMA_64x32x16_F32BF16BF16_SSILNSO_5MajorE0ELSQ_0ELNSO_7ScaleInE1ELSR_1EEEEEENS4_6LayoutISC_NS5_IJNSA_ILi0EEESV_SV_EEEEENS5_IJNS4_10UnderscoreESY_SY_EEEEENS4_13SM90_TMA_LOADENS4_14ComposedLayoutINS4_7SwizzleILi3ELi4ELi3EEENS4_18smem_ptr_flag_bitsILi16EEENSU_INS5_IJNSA_ILi8EEESF_EEENS5_IJSF_SB_EEEEEEEvNS4_8identityES11_S1B_vS1C_EENS_8epilogue10collective6detail29Sm90TmaWarpSpecializedAdapterINS1F_15DefaultEpilogueISJ_SK_SK_NS1E_6thread17LinearCombinationISJ_Li1EffLNS1J_9ScaleType4KindE0ELNS_15FloatRoundStyleE2ESJ_EENS1_15EpilogueDefaultEEEEEvvEEEEvNT_6ParamsE,"a",@progbits
	.sectionflags	@""
	.align	4
.nv.constant0._ZN7cutlass13device_kernelINS_4gemm6kernel13GemmUniversalIN4cute5tupleIJiiiiEEENS1_10collective13CollectiveMmaINS1_34MainloopSm90TmaGmmaWarpSpecializedILi2ENS5_IJNS4_1CILi1EEESB_SB_EEENS1_32KernelTmaWarpSpecializedPingpongEEENS5_IJNSA_ILi64EEENSA_ILi160EEENSA_ILi256EEEEEENS_10bfloat16_tENS5_IJlSB_lEEESJ_SK_NS4_8TiledMMAINS4_8MMA_AtomIJNS4_4SM904GMMA27MMA_64x32x16_F32BF16BF16_SSILNSO_5MajorE0ELSQ_0ELNSO_7ScaleInE1ELSR_1EEEEEENS4_6LayoutISC_NS5_IJNSA_ILi0EEESV_SV_EEEEENS5_IJNS4_10UnderscoreESY_SY_EEEEENS4_13SM90_TMA_LOADENS4_14ComposedLayoutINS4_7SwizzleILi3ELi4ELi3EEENS4_18smem_ptr_flag_bitsILi16EEENSU_INS5_IJNSA_ILi8EEESF_EEENS5_IJSF_SB_EEEEEEEvNS4_8identityES11_S1B_vS1C_EENS_8epilogue10collective6detail29Sm90TmaWarpSpecializedAdapterINS1F_15DefaultEpilogueISJ_SK_SK_NS1E_6thread17LinearCombinationISJ_Li1EffLNS1J_9ScaleType4KindE0ELNS_15FloatRoundStyleE2ESJ_EENS1_15EpilogueDefaultEEEEEvvEEEEvNT_6ParamsE:
	.zero		1664


//--------------------- SYMBOLS --------------------------

	.type		.nv.reservedSmem.offset0,@object
	.size		.nv.reservedSmem.offset0,0x4
	.type		__assertfail,@function
